	.target	sm_100a

	.elftype	@"ET_EXEC"


//--------------------- .note.nv.tkinfo           --------------------------
	.section	.note.nv.tkinfo,"",@"SHT_NOTE"
	.sectionflags	@"SHF_NOTE_NV_TKINFO"
	.tkinfo
        /*0018*/ 	.word	0x00000002
        /*0030*/ 	.string	""
        /*0030*/ 	.string	"ptxas"
        /*0030*/ 	.string	"Cuda compilation tools, release 13.0, V13.0.88"
        /*0030*/ 	.string	"Build cuda_13.0.r13.0/compiler.36424714_0"
        /*0030*/ 	.string	"-arch sm_100a -m 64 "



//--------------------- .note.nv.cuinfo           --------------------------
	.section	.note.nv.cuinfo,"",@"SHT_NOTE"
	.sectionflags	@"SHF_NOTE_NV_CUINFO"
        /*0018*/ 	.short	0x0002
        /*001a*/ 	.short	0x0064
        /*001c*/ 	.short	0x0082
	.zero		2


//--------------------- .nv.info                  --------------------------
	.section	.nv.info,"",@"SHT_CUDA_INFO"
	.align	4


	//----- nvinfo : EIATTR_REGCOUNT
	.align		4
        /*0000*/ 	.byte	0x04, 0x2f
        /*0002*/ 	.short	(.L_19 - .L_18)
	.align		4
.L_18:
        /*0004*/ 	.word	index@(_ZN7cutlass13device_kernelINS_4gemm6kernel13GemmUniversalIN4cute5tupleIJiiiiEEENS1_10collective13CollectiveMmaINS1_35MainloopSm100TmaUmmaWarpSpecializedILi2ELi2ELi4ENS5_IJNS4_1CILi4EEESB_NSA_ILi1EEEEEEEENS5_IJNSA_ILi64EEENSA_ILi256EEENSA_ILi128EEEEEENS_10bfloat16_tENS5_IJlSC_lEEESJ_SK_NS4_8TiledMMAINS4_8MMA_AtomIJNS4_20SM100_MMA_F16BF16_SSISJ_SJ_fLi64ELi256ELNS4_4UMMA5MajorE0ELSP_0ELNSO_7ScaleInE0ELSQ_0EEEEEENS4_6LayoutINS5_IJSC_SC_SC_EEENS5_IJNSA_ILi0EEESV_SV_EEEEENS5_IJNS4_10UnderscoreESY_SY_EEEEENS4_23SM90_TMA_LOAD_MULTICASTENS4_14ComposedLayoutINS4_7SwizzleILi3ELi4ELi3EEENS4_18smem_ptr_flag_bitsILi16EEENST_INS5_IJNSA_ILi8EEESF_EEENS5_IJSF_SC_EEEEEEEvNS4_8identityES11_S1B_vS1C_EENS_8epilogue10collective18CollectiveEpilogueINS1E_23Sm100TmaWarpSpecializedILi4ELi2ELi32ELb1ELb0EEEJSI_NS5_IJNST_ISF_SC_EES1J_EEESJ_SK_SJ_SK_NS1E_6fusion15FusionCallbacksIS1I_NS1L_17LinearCombinationISJ_fSJ_fLNS_15FloatRoundStyleE2EEESI_S1K_JEEENS4_5SM1004TMEM4LOAD26SM100_TMEM_LOAD_16dp256b8xENS4_13SM90_TMA_LOADES1B_NS4_17SM75_U32x4_LDSM_NENS4_14SM90_TMA_STOREES1B_NS4_17SM90_U32x4_STSM_NENS4_39AutoVectorizingCopyWithAssumedAlignmentILi128EEEEEEvvEEEEvNT_6ParamsE)
        /*0008*/ 	.word	0x0000007a


	//----- nvinfo : EIATTR_FRAME_SIZE
	.align		4
.L_19:
        /*000c*/ 	.byte	0x04, 0x11
        /*000e*/ 	.short	(.L_21 - .L_20)
	.align		4
.L_20:
        /*0010*/ 	.word	index@($__internal_2_$__cuda_sm10x_tcgen05_guardrail_trap_unallocated_columns_being_dealloced)
        /*0014*/ 	.word	0x00000000


	//----- nvinfo : EIATTR_FRAME_SIZE
	.align		4
.L_21:
        /*0018*/ 	.byte	0x04, 0x11
        /*001a*/ 	.short	(.L_23 - .L_22)
	.align		4
.L_22:
        /*001c*/ 	.word	index@($__internal_1_$__cuda_sm10x_tcgen05_guardrail_trap_phase_invalid_during_alloc)
        /*0020*/ 	.word	0x00000000


	//----- nvinfo : EIATTR_FRAME_SIZE
	.align		4
.L_23:
        /*0024*/ 	.byte	0x04, 0x11
        /*0026*/ 	.short	(.L_25 - .L_24)
	.align		4
.L_24:
        /*0028*/ 	.word	index@($__internal_0_$__cuda_sm10x_tcgen05_guardrail_trap_col_being_dealloced_not_returned_by_alloc)
        /*002c*/ 	.word	0x00000000


	//----- nvinfo : EIATTR_FRAME_SIZE
	.align		4
.L_25:
        /*0030*/ 	.byte	0x04, 0x11
        /*0032*/ 	.short	(.L_27 - .L_26)
	.align		4
.L_26:
        /*0034*/ 	.word	index@(_ZN7cutlass13device_kernelINS_4gemm6kernel13GemmUniversalIN4cute5tupleIJiiiiEEENS1_10collective13CollectiveMmaINS1_35MainloopSm100TmaUmmaWarpSpecializedILi2ELi2ELi4ENS5_IJNS4_1CILi4EEESB_NSA_ILi1EEEEEEEENS5_IJNSA_ILi64EEENSA_ILi256EEENSA_ILi128EEEEEENS_10bfloat16_tENS5_IJlSC_lEEESJ_SK_NS4_8TiledMMAINS4_8MMA_AtomIJNS4_20SM100_MMA_F16BF16_SSISJ_SJ_fLi64ELi256ELNS4_4UMMA5MajorE0ELSP_0ELNSO_7ScaleInE0ELSQ_0EEEEEENS4_6LayoutINS5_IJSC_SC_SC_EEENS5_IJNSA_ILi0EEESV_SV_EEEEENS5_IJNS4_10UnderscoreESY_SY_EEEEENS4_23SM90_TMA_LOAD_MULTICASTENS4_14ComposedLayoutINS4_7SwizzleILi3ELi4ELi3EEENS4_18smem_ptr_flag_bitsILi16EEENST_INS5_IJNSA_ILi8EEESF_EEENS5_IJSF_SC_EEEEEEEvNS4_8identityES11_S1B_vS1C_EENS_8epilogue10collective18CollectiveEpilogueINS1E_23Sm100TmaWarpSpecializedILi4ELi2ELi32ELb1ELb0EEEJSI_NS5_IJNST_ISF_SC_EES1J_EEESJ_SK_SJ_SK_NS1E_6fusion15FusionCallbacksIS1I_NS1L_17LinearCombinationISJ_fSJ_fLNS_15FloatRoundStyleE2EEESI_S1K_JEEENS4_5SM1004TMEM4LOAD26SM100_TMEM_LOAD_16dp256b8xENS4_13SM90_TMA_LOADES1B_NS4_17SM75_U32x4_LDSM_NENS4_14SM90_TMA_STOREES1B_NS4_17SM90_U32x4_STSM_NENS4_39AutoVectorizingCopyWithAssumedAlignmentILi128EEEEEEvvEEEEvNT_6ParamsE)
        /*0038*/ 	.word	0x00000000


	//----- nvinfo : EIATTR_MIN_STACK_SIZE
	.align		4
.L_27:
        /*003c*/ 	.byte	0x04, 0x12
        /*003e*/ 	.short	(.L_29 - .L_28)
	.align		4
.L_28:
        /*0040*/ 	.word	index@(_ZN7cutlass13device_kernelINS_4gemm6kernel13GemmUniversalIN4cute5tupleIJiiiiEEENS1_10collective13CollectiveMmaINS1_35MainloopSm100TmaUmmaWarpSpecializedILi2ELi2ELi4ENS5_IJNS4_1CILi4EEESB_NSA_ILi1EEEEEEEENS5_IJNSA_ILi64EEENSA_ILi256EEENSA_ILi128EEEEEENS_10bfloat16_tENS5_IJlSC_lEEESJ_SK_NS4_8TiledMMAINS4_8MMA_AtomIJNS4_20SM100_MMA_F16BF16_SSISJ_SJ_fLi64ELi256ELNS4_4UMMA5MajorE0ELSP_0ELNSO_7ScaleInE0ELSQ_0EEEEEENS4_6LayoutINS5_IJSC_SC_SC_EEENS5_IJNSA_ILi0EEESV_SV_EEEEENS5_IJNS4_10UnderscoreESY_SY_EEEEENS4_23SM90_TMA_LOAD_MULTICASTENS4_14ComposedLayoutINS4_7SwizzleILi3ELi4ELi3EEENS4_18smem_ptr_flag_bitsILi16EEENST_INS5_IJNSA_ILi8EEESF_EEENS5_IJSF_SC_EEEEEEEvNS4_8identityES11_S1B_vS1C_EENS_8epilogue10collective18CollectiveEpilogueINS1E_23Sm100TmaWarpSpecializedILi4ELi2ELi32ELb1ELb0EEEJSI_NS5_IJNST_ISF_SC_EES1J_EEESJ_SK_SJ_SK_NS1E_6fusion15FusionCallbacksIS1I_NS1L_17LinearCombinationISJ_fSJ_fLNS_15FloatRoundStyleE2EEESI_S1K_JEEENS4_5SM1004TMEM4LOAD26SM100_TMEM_LOAD_16dp256b8xENS4_13SM90_TMA_LOADES1B_NS4_17SM75_U32x4_LDSM_NENS4_14SM90_TMA_STOREES1B_NS4_17SM90_U32x4_STSM_NENS4_39AutoVectorizingCopyWithAssumedAlignmentILi128EEEEEEvvEEEEvNT_6ParamsE)
        /*0044*/ 	.word	0x00000000
.L_29:


//--------------------- .nv.compat                --------------------------
	.section	.nv.compat,"",@"SHT_CUDA_COMPAT_INFO"
	.align	4
        /*0000*/ 	.byte	0x02, 0x09, 0x01, 0x00, 0x02, 0x02, 0x02, 0x00, 0x02, 0x05, 0x05, 0x00, 0x03, 0x07, 0x01, 0x01
        /*0010*/ 	.byte	0x02, 0x03, 0x01, 0x00, 0x02, 0x06, 0x01, 0x00, 0x04, 0x0b, 0x08, 0x00, 0x09, 0x00, 0x00, 0x00
        /*0020*/ 	.byte	0x00, 0x00, 0x00, 0x00


//--------------------- .nv.info._ZN7cutlass13device_kernelINS_4gemm6kernel13GemmUniversalIN4cute5tupleIJiiiiEEENS1_10collective13CollectiveMmaINS1_35MainloopSm100TmaUmmaWarpSpecializedILi2ELi2ELi4ENS5_IJNS4_1CILi4EEESB_NSA_ILi1EEEEEEEENS5_IJNSA_ILi64EEENSA_ILi256EEENSA_ILi128EEEEEENS_10bfloat16_tENS5_IJlSC_lEEESJ_SK_NS4_8TiledMMAINS4_8MMA_AtomIJNS4_20SM100_MMA_F16BF16_SSISJ_SJ_fLi64ELi256ELNS4_4UMMA5MajorE0ELSP_0ELNSO_7ScaleInE0ELSQ_0EEEEEENS4_6LayoutINS5_IJSC_SC_SC_EEENS5_IJNSA_ILi0EEESV_SV_EEEEENS5_IJNS4_10UnderscoreESY_SY_EEEEENS4_23SM90_TMA_LOAD_MULTICASTENS4_14ComposedLayoutINS4_7SwizzleILi3ELi4ELi3EEENS4_18smem_ptr_flag_bitsILi16EEENST_INS5_IJNSA_ILi8EEESF_EEENS5_IJSF_SC_EEEEEEEvNS4_8identityES11_S1B_vS1C_EENS_8epilogue10collective18CollectiveEpilogueINS1E_23Sm100TmaWarpSpecializedILi4ELi2ELi32ELb1ELb0EEEJSI_NS5_IJNST_ISF_SC_EES1J_EEESJ_SK_SJ_SK_NS1E_6fusion15FusionCallbacksIS1I_NS1L_17LinearCombinationISJ_fSJ_fLNS_15FloatRoundStyleE2EEESI_S1K_JEEENS4_5SM1004TMEM4LOAD26SM100_TMEM_LOAD_16dp256b8xENS4_13SM90_TMA_LOADES1B_NS4_17SM75_U32x4_LDSM_NENS4_14SM90_TMA_STOREES1B_NS4_17SM90_U32x4_STSM_NENS4_39AutoVectorizingCopyWithAssumedAlignmentILi128EEEEEEvvEEEEvNT_6ParamsE --------------------------
	.section	.nv.info._ZN7cutlass13device_kernelINS_4gemm6kernel13GemmUniversalIN4cute5tupleIJiiiiEEENS1_10collective13CollectiveMmaINS1_35MainloopSm100TmaUmmaWarpSpecializedILi2ELi2ELi4ENS5_IJNS4_1CILi4EEESB_NSA_ILi1EEEEEEEENS5_IJNSA_ILi64EEENSA_ILi256EEENSA_ILi128EEEEEENS_10bfloat16_tENS5_IJlSC_lEEESJ_SK_NS4_8TiledMMAINS4_8MMA_AtomIJNS4_20SM100_MMA_F16BF16_SSISJ_SJ_fLi64ELi256ELNS4_4UMMA5MajorE0ELSP_0ELNSO_7ScaleInE0ELSQ_0EEEEEENS4_6LayoutINS5_IJSC_SC_SC_EEENS5_IJNSA_ILi0EEESV_SV_EEEEENS5_IJNS4_10UnderscoreESY_SY_EEEEENS4_23SM90_TMA_LOAD_MULTICASTENS4_14ComposedLayoutINS4_7SwizzleILi3ELi4ELi3EEENS4_18smem_ptr_flag_bitsILi16EEENST_INS5_IJNSA_ILi8EEESF_EEENS5_IJSF_SC_EEEEEEEvNS4_8identityES11_S1B_vS1C_EENS_8epilogue10collective18CollectiveEpilogueINS1E_23Sm100TmaWarpSpecializedILi4ELi2ELi32ELb1ELb0EEEJSI_NS5_IJNST_ISF_SC_EES1J_EEESJ_SK_SJ_SK_NS1E_6fusion15FusionCallbacksIS1I_NS1L_17LinearCombinationISJ_fSJ_fLNS_15FloatRoundStyleE2EEESI_S1K_JEEENS4_5SM1004TMEM4LOAD26SM100_TMEM_LOAD_16dp256b8xENS4_13SM90_TMA_LOADES1B_NS4_17SM75_U32x4_LDSM_NENS4_14SM90_TMA_STOREES1B_NS4_17SM90_U32x4_STSM_NENS4_39AutoVectorizingCopyWithAssumedAlignmentILi128EEEEEEvvEEEEvNT_6ParamsE,"",@"SHT_CUDA_INFO"
	.sectionflags	@""
	.align	4


	//----- nvinfo : EIATTR_CUDA_API_VERSION
	.align		4
        /*0000*/ 	.byte	0x04, 0x37
        /*0002*/ 	.short	(.L_31 - .L_30)
.L_30:
        /*0004*/ 	.word	0x00000082


	//----- nvinfo : EIATTR_KPARAM_INFO
	.align		4
.L_31:
        /*0008*/ 	.byte	0x04, 0x17
        /*000a*/ 	.short	(.L_33 - .L_32)
.L_32:
        /*000c*/ 	.word	0x00000000
        /*0010*/ 	.short	0x0000
        /*0012*/ 	.short	0x0000
        /*0014*/ 	.byte	0x00, 0xf0, 0x01, 0x20


	//----- nvinfo : EIATTR_AT_ENTRY_FRAGMENTS
	.align		4
.L_33:
        /*0018*/ 	.byte	0x04, 0x4f
        /*001a*/ 	.short	(.L_35 - .L_34)


	//   ....[0]....
.L_34:
        /*001c*/ 	.word	0x00000006


	//----- nvinfo : EIATTR_RESERVED_SMEM_USED
	.align		4
.L_35:
        /*0020*/ 	.byte	0x01, 0x41
	.zero		2


	//----- nvinfo : EIATTR_SPARSE_MMA_MASK
	.align		4
        /*0024*/ 	.byte	0x03, 0x50
        /*0026*/ 	.short	0x0000


	//----- nvinfo : EIATTR_TCGEN05_1CTA_USED
	.align		4
        /*0028*/ 	.byte	0x01, 0x51
	.zero		2


	//----- nvinfo : EIATTR_MAXREG_COUNT
	.align		4
        /*002c*/ 	.byte	0x03, 0x1b
        /*002e*/ 	.short	0x00ff


	//----- nvinfo : EIATTR_NUM_BARRIERS
	.align		4
        /*0030*/ 	.byte	0x02, 0x4c
        /*0032*/ 	.byte	0x07
	.zero		1


	//----- nvinfo : EIATTR_EXTERNS
	.align		4
        /*0034*/ 	.byte	0x04, 0x0f
        /*0036*/ 	.short	(.L_37 - .L_36)


	//   ....[0]....
	.align		4
.L_36:
        /*0038*/ 	.word	index@(__assertfail)


	//----- nvinfo : EIATTR_MERCURY_ISA_VERSION
	.align		4
.L_37:
        /*003c*/ 	.byte	0x03, 0x5f
        /*003e*/ 	.short	0x0101


	//----- nvinfo : EIATTR_INT_WARP_WIDE_INSTR_OFFSETS
	.align		4
        /*0040*/ 	.byte	0x04, 0x31
        /*0042*/ 	.short	(.L_39 - .L_38)


	//   ....[0]....
.L_38:
        /*0044*/ 	.word	0x00004320


	//   ....[1]....
        /*0048*/ 	.word	0x00004340


	//   ....[2]....
        /*004c*/ 	.word	0x00004370


	//   ....[3]....
        /*0050*/ 	.word	0x00004eb0


	//   ....[4]....
        /*0054*/ 	.word	0x00004f20


	//   ....[5]....
        /*0058*/ 	.word	0x00005000


	//   ....[6]....
        /*005c*/ 	.word	0x00005080


	//   ....[7]....
        /*0060*/ 	.word	0x00005180


	//   ....[8]....
        /*0064*/ 	.word	0x00005200


	//   ....[9]....
        /*0068*/ 	.word	0x000052f0


	//   ....[10]....
        /*006c*/ 	.word	0x000053a0


	//----- nvinfo : EIATTR_COOP_GROUP_MASK_REGIDS
	.align		4
.L_39:
        /*0070*/ 	.byte	0x04, 0x29
        /*0072*/ 	.short	(.L_41 - .L_40)


	//   ....[0]....
.L_40:
        /*0074*/ 	.word	0xffffffff


	//   ....[1]....
        /*0078*/ 	.word	0xffffffff


	//   ....[2]....
        /*007c*/ 	.word	0xffffffff


	//   ....[3]....
        /*0080*/ 	.word	0xffffffff


	//   ....[4]....
        /*0084*/ 	.word	0xffffffff


	//   ....[5]....
        /*0088*/ 	.word	0xffffffff


	//   ....[6]....
        /*008c*/ 	.word	0xffffffff


	//   ....[7]....
        /*0090*/ 	.word	0xffffffff


	//   ....[8]....
        /*0094*/ 	.word	0xffffffff


	//   ....[9]....
        /*0098*/ 	.word	0xffffffff


	//   ....[10]....
        /*009c*/ 	.word	0xffffffff


	//   ....[11]....
        /*00a0*/ 	.word	0xffffffff


	//   ....[12]....
        /*00a4*/ 	.word	0xffffffff


	//   ....[13]....
        /*00a8*/ 	.word	0xffffffff


	//----- nvinfo : EIATTR_COOP_GROUP_INSTR_OFFSETS
	.align		4
.L_41:
        /*00ac*/ 	.byte	0x04, 0x28
        /*00ae*/ 	.short	(.L_43 - .L_42)


	//   ....[0]....
.L_42:
        /*00b0*/ 	.word	0x00000080


	//   ....[1]....
        /*00b4*/ 	.word	0x000004e0


	//   ....[2]....
        /*00b8*/ 	.word	0x00000650


	//   ....[3]....
        /*00bc*/ 	.word	0x000007f0


	//   ....[4]....
        /*00c0*/ 	.word	0x000008f0


	//   ....[5]....
        /*00c4*/ 	.word	0x00000a60


	//   ....[6]....
        /*00c8*/ 	.word	0x00000c00


	//   ....[7]....
        /*00cc*/ 	.word	0x00000db0


	//   ....[8]....
        /*00d0*/ 	.word	0x000025c0


	//   ....[9]....
        /*00d4*/ 	.word	0x00003350


	//   ....[10]....
        /*00d8*/ 	.word	0x00003560


	//   ....[11]....
        /*00dc*/ 	.word	0x00003590


	//   ....[12]....
        /*00e0*/ 	.word	0x00004200


	//   ....[13]....
        /*00e4*/ 	.word	0x00004430


	//----- nvinfo : EIATTR_VRC_CTA_INIT_COUNT
	.align		4
.L_43:
        /*00e8*/ 	.byte	0x02, 0x4a
        /*00ea*/ 	.byte	0x80
	.zero		1


	//----- nvinfo : EIATTR_SYSCALL_OFFSETS
	.align		4
        /*00ec*/ 	.byte	0x04, 0x46
        /*00ee*/ 	.short	(.L_45 - .L_44)


	//   ....[0]....
.L_44:
        /*00f0*/ 	.word	0x00006020


	//   ....[1]....
        /*00f4*/ 	.word	0x00006110


	//   ....[2]....
        /*00f8*/ 	.word	0x00006940


	//   ....[3]....
        /*00fc*/ 	.word	0x00007600


	//   ....[4]....
        /*0100*/ 	.word	0x00008270


	//   ....[5]....
        /*0104*/ 	.word	0x00008ee0


	//----- nvinfo : EIATTR_MBARRIER_INSTR_OFFSETS
	.align		4
.L_45:
        /*0108*/ 	.byte	0x04, 0x39
        /*010a*/ 	.short	(.L_47 - .L_46)


	//   ....[0]....
.L_46:
        /*010c*/ 	.word	0x00000600
        /*0110*/ 	.word	0x000000ff
        /*0114*/ 	.word	0x00000000
        /*0118*/ 	.short	0x0100
        /*011a*/ 	.byte	0x04
	.zero		1


	//   ....[1]....
        /*011c*/ 	.word	0x00000610
        /*0120*/ 	.word	0x000000ff
        /*0124*/ 	.word	0x00000010
        /*0128*/ 	.short	0x0100
        /*012a*/ 	.byte	0x04
	.zero		1


	//   ....[2]....
        /*012c*/ 	.word	0x00000620
        /*0130*/ 	.word	0x000000ff
        /*0134*/ 	.word	0x00000008
        /*0138*/ 	.short	0x0100
        /*013a*/ 	.byte	0x04
	.zero		1


	//   ....[3]....
        /*013c*/ 	.word	0x00000630
        /*0140*/ 	.word	0x000000ff
        /*0144*/ 	.word	0x00000018
        /*0148*/ 	.short	0x0100
        /*014a*/ 	.byte	0x04
	.zero		1


	//   ....[4]....
        /*014c*/ 	.word	0x00000760
        /*0150*/ 	.word	0x000000ff
        /*0154*/ 	.word	0x00000020
        /*0158*/ 	.short	0x0100
        /*015a*/ 	.byte	0x04
	.zero		1


	//   ....[5]....
        /*015c*/ 	.word	0x00000770
        /*0160*/ 	.word	0x000000ff
        /*0164*/ 	.word	0x00000040
        /*0168*/ 	.short	0x0100
        /*016a*/ 	.byte	0x04
	.zero		1


	//   ....[6]....
        /*016c*/ 	.word	0x00000780
        /*0170*/ 	.word	0x000000ff
        /*0174*/ 	.word	0x00000028
        /*0178*/ 	.short	0x0100
        /*017a*/ 	.byte	0x04
	.zero		1


	//   ....[7]....
        /*017c*/ 	.word	0x00000790
        /*0180*/ 	.word	0x000000ff
        /*0184*/ 	.word	0x00000048
        /*0188*/ 	.short	0x0100
        /*018a*/ 	.byte	0x04
	.zero		1


	//   ....[8]....
        /*018c*/ 	.word	0x000007a0
        /*0190*/ 	.word	0x000000ff
        /*0194*/ 	.word	0x00000030
        /*0198*/ 	.short	0x0100
        /*019a*/ 	.byte	0x04
	.zero		1


	//   ....[9]....
        /*019c*/ 	.word	0x000007b0
        /*01a0*/ 	.word	0x000000ff
        /*01a4*/ 	.word	0x00000050
        /*01a8*/ 	.short	0x0100
        /*01aa*/ 	.byte	0x04
	.zero		1


	//   ....[10]....
        /*01ac*/ 	.word	0x000007c0
        /*01b0*/ 	.word	0x000000ff
        /*01b4*/ 	.word	0x00000038
        /*01b8*/ 	.short	0x0100
        /*01ba*/ 	.byte	0x04
	.zero		1


	//   ....[11]....
        /*01bc*/ 	.word	0x000007d0
        /*01c0*/ 	.word	0x000000ff
        /*01c4*/ 	.word	0x00000058
        /*01c8*/ 	.short	0x0100
        /*01ca*/ 	.byte	0x04
	.zero		1


	//   ....[12]....
        /*01cc*/ 	.word	0x000008c0
        /*01d0*/ 	.word	0x000000ff
        /*01d4*/ 	.word	0x00000060
        /*01d8*/ 	.short	0x0100
        /*01da*/ 	.byte	0x06
	.zero		1


	//   ....[13]....
        /*01dc*/ 	.word	0x000008d0
        /*01e0*/ 	.word	0x000000ff
        /*01e4*/ 	.word	0x00000068
        /*01e8*/ 	.short	0x0100
        /*01ea*/ 	.byte	0x06
	.zero		1


	//   ....[14]....
        /*01ec*/ 	.word	0x00000a10
        /*01f0*/ 	.word	0x000000ff
        /*01f4*/ 	.word	0x00000070
        /*01f8*/ 	.short	0x0100
        /*01fa*/ 	.byte	0x06
	.zero		1


	//   ....[15]....
        /*01fc*/ 	.word	0x00000a20
        /*0200*/ 	.word	0x000000ff
        /*0204*/ 	.word	0x00000080
        /*0208*/ 	.short	0x0100
        /*020a*/ 	.byte	0x06
	.zero		1


	//   ....[16]....
        /*020c*/ 	.word	0x00000a30
        /*0210*/ 	.word	0x000000ff
        /*0214*/ 	.word	0x00000078
        /*0218*/ 	.short	0x0100
        /*021a*/ 	.byte	0x06
	.zero		1


	//   ....[17]....
        /*021c*/ 	.word	0x00000a40
        /*0220*/ 	.word	0x000000ff
        /*0224*/ 	.word	0x00000088
        /*0228*/ 	.short	0x0100
        /*022a*/ 	.byte	0x06
	.zero		1


	//   ....[18]....
        /*022c*/ 	.word	0x00000b70
        /*0230*/ 	.word	0x000000ff
        /*0234*/ 	.word	0x00000090
        /*0238*/ 	.short	0x0100
        /*023a*/ 	.byte	0x04
	.zero		1


	//   ....[19]....
        /*023c*/ 	.word	0x00000b80
        /*0240*/ 	.word	0x000000ff
        /*0244*/ 	.word	0x000000b0
        /*0248*/ 	.short	0x0100
        /*024a*/ 	.byte	0x04
	.zero		1


	//   ....[20]....
        /*024c*/ 	.word	0x00000b90
        /*0250*/ 	.word	0x000000ff
        /*0254*/ 	.word	0x00000098
        /*0258*/ 	.short	0x0100
        /*025a*/ 	.byte	0x04
	.zero		1


	//   ....[21]....
        /*025c*/ 	.word	0x00000ba0
        /*0260*/ 	.word	0x000000ff
        /*0264*/ 	.word	0x000000b8
        /*0268*/ 	.short	0x0100
        /*026a*/ 	.byte	0x04
	.zero		1


	//   ....[22]....
        /*026c*/ 	.word	0x00000bb0
        /*0270*/ 	.word	0x000000ff
        /*0274*/ 	.word	0x000000a0
        /*0278*/ 	.short	0x0100
        /*027a*/ 	.byte	0x04
	.zero		1


	//   ....[23]....
        /*027c*/ 	.word	0x00000bc0
        /*0280*/ 	.word	0x000000ff
        /*0284*/ 	.word	0x000000c0
        /*0288*/ 	.short	0x0100
        /*028a*/ 	.byte	0x04
	.zero		1


	//   ....[24]....
        /*028c*/ 	.word	0x00000bd0
        /*0290*/ 	.word	0x000000ff
        /*0294*/ 	.word	0x000000a8
        /*0298*/ 	.short	0x0100
        /*029a*/ 	.byte	0x04
	.zero		1


	//   ....[25]....
        /*029c*/ 	.word	0x00000be0
        /*02a0*/ 	.word	0x000000ff
        /*02a4*/ 	.word	0x000000c8
        /*02a8*/ 	.short	0x0100
        /*02aa*/ 	.byte	0x04
	.zero		1


	//   ....[26]....
        /*02ac*/ 	.word	0x00000cd0
        /*02b0*/ 	.word	0x000000ff
        /*02b4*/ 	.word	0x000000d0
        /*02b8*/ 	.short	0x0100
        /*02ba*/ 	.byte	0x04
	.zero		1


	//   ....[27]....
        /*02bc*/ 	.word	0x00000ce0
        /*02c0*/ 	.word	0x000000ff
        /*02c4*/ 	.word	0x000000e0
        /*02c8*/ 	.short	0x0100
        /*02ca*/ 	.byte	0x04
	.zero		1


	//   ....[28]....
        /*02cc*/ 	.word	0x00000cf0
        /*02d0*/ 	.word	0x000000ff
        /*02d4*/ 	.word	0x000000d8
        /*02d8*/ 	.short	0x0100
        /*02da*/ 	.byte	0x04
	.zero		1


	//   ....[29]....
        /*02dc*/ 	.word	0x00000d00
        /*02e0*/ 	.word	0x000000ff
        /*02e4*/ 	.word	0x000000e8
        /*02e8*/ 	.short	0x0100
        /*02ea*/ 	.byte	0x04
	.zero		1


	//   ....[30]....
        /*02ec*/ 	.word	0x00001bd0
        /*02f0*/ 	.word	0x00000003
        /*02f4*/ 	.word	0x000000e0
        /*02f8*/ 	.short	0x010a
        /*02fa*/ 	.byte	0xff
	.zero		1


	//   ....[31]....
        /*02fc*/ 	.word	0x00001c00
        /*0300*/ 	.word	0x00000003
        /*0304*/ 	.word	0x000000d0
        /*0308*/ 	.short	0x0101
        /*030a*/ 	.byte	0xff
	.zero		1


	//   ....[32]....
        /*030c*/ 	.word	0x00001ce0
        /*0310*/ 	.word	0x000000ff
        /*0314*/ 	.word	0x00000010
        /*0318*/ 	.short	0x010a
        /*031a*/ 	.byte	0x04
	.zero		1


	//   ....[33]....
        /*031c*/ 	.word	0x00001d60
        /*0320*/ 	.word	0x000000ff
        /*0324*/ 	.word	0x00000010
        /*0328*/ 	.short	0x010a
        /*032a*/ 	.byte	0x21
	.zero		1


	//   ....[34]....
        /*032c*/ 	.word	0x00001ea0
        /*0330*/ 	.word	0x000000ff
        /*0334*/ 	.word	0x00000010
        /*0338*/ 	.short	0x010a
        /*033a*/ 	.byte	0x04
	.zero		1


	//   ....[35]....
        /*033c*/ 	.word	0x00002150
        /*0340*/ 	.word	0x000000ff
        /*0344*/ 	.word	0x00000068
        /*0348*/ 	.short	0x0101
        /*034a*/ 	.byte	0x15
	.zero		1


	//   ....[36]....
        /*034c*/ 	.word	0x00002170
        /*0350*/ 	.word	0x000000ff
        /*0354*/ 	.word	0x00000010
        /*0358*/ 	.short	0x010a
        /*035a*/ 	.byte	0x04
	.zero		1


	//   ....[37]....
        /*035c*/ 	.word	0x000021f0
        /*0360*/ 	.word	0x000000ff
        /*0364*/ 	.word	0x00000010
        /*0368*/ 	.short	0x010a
        /*036a*/ 	.byte	0x21
	.zero		1


	//   ....[38]....
        /*036c*/ 	.word	0x00002330
        /*0370*/ 	.word	0x000000ff
        /*0374*/ 	.word	0x00000010
        /*0378*/ 	.short	0x010a
        /*037a*/ 	.byte	0x04
	.zero		1


	//   ....[39]....
        /*037c*/ 	.word	0x000025f0
        /*0380*/ 	.word	0x00000003
        /*0384*/ 	.word	0x00000070
        /*0388*/ 	.short	0x010a
        /*038a*/ 	.byte	0xff
	.zero		1


	//   ....[40]....
        /*038c*/ 	.word	0x00002740
        /*0390*/ 	.word	0x00000000
        /*0394*/ 	.word	0x00000000
        /*0398*/ 	.short	0x0101
        /*039a*/ 	.byte	0xff
	.zero		1


	//   ....[41]....
        /*039c*/ 	.word	0x00002cf0
        /*03a0*/ 	.word	0x000000ff
        /*03a4*/ 	.word	0x00000000
        /*03a8*/ 	.short	0x010a
        /*03aa*/ 	.byte	0x04
	.zero		1


	//   ....[42]....
        /*03ac*/ 	.word	0x00002d90
        /*03b0*/ 	.word	0x00000000
        /*03b4*/ 	.word	0x00000000
        /*03b8*/ 	.short	0x010a
        /*03ba*/ 	.byte	0xff
	.zero		1


	//   ....[43]....
        /*03bc*/ 	.word	0x00002eb0
        /*03c0*/ 	.word	0x00000002
        /*03c4*/ 	.word	0x000000d0
        /*03c8*/ 	.short	0x010a
        /*03ca*/ 	.byte	0xff
	.zero		1


	//   ....[44]....
        /*03cc*/ 	.word	0x00002f10
        /*03d0*/ 	.word	0x00000004
        /*03d4*/ 	.word	0x00000000
        /*03d8*/ 	.short	0x0101
        /*03da*/ 	.byte	0xff
	.zero		1


	//   ....[45]....
        /*03dc*/ 	.word	0x00002f30
        /*03e0*/ 	.word	0x000000ff
        /*03e4*/ 	.word	0x00000080
        /*03e8*/ 	.short	0x010a
        /*03ea*/ 	.byte	0x04
	.zero		1


	//   ....[46]....
        /*03ec*/ 	.word	0x00003050
        /*03f0*/ 	.word	0x00000002
        /*03f4*/ 	.word	0x00000070
        /*03f8*/ 	.short	0x010a
        /*03fa*/ 	.byte	0xff
	.zero		1


	//   ....[47]....
        /*03fc*/ 	.word	0x00003160
        /*0400*/ 	.word	0x00000002
        /*0404*/ 	.word	0x00000000
        /*0408*/ 	.short	0x0101
        /*040a*/ 	.byte	0xff
	.zero		1


	//   ....[48]....
        /*040c*/ 	.word	0x000031f0
        /*0410*/ 	.word	0x000000ff
        /*0414*/ 	.word	0x00000080
        /*0418*/ 	.short	0x0106
        /*041a*/ 	.byte	0x04
	.zero		1


	//   ....[49]....
        /*041c*/ 	.word	0x00003210
        /*0420*/ 	.word	0x000000ff
        /*0424*/ 	.word	0x00000080
        /*0428*/ 	.short	0x010a
        /*042a*/ 	.byte	0x04
	.zero		1


	//   ....[50]....
        /*042c*/ 	.word	0x000032a0
        /*0430*/ 	.word	0x000000ff
        /*0434*/ 	.word	0x00000080
        /*0438*/ 	.short	0x0106
        /*043a*/ 	.byte	0x07
	.zero		1


	//   ....[51]....
        /*043c*/ 	.word	0x000032e0
        /*0440*/ 	.word	0x00000000
        /*0444*/ 	.word	0x00000080
        /*0448*/ 	.short	0x010a
        /*044a*/ 	.byte	0xff
	.zero		1


	//   ....[52]....
        /*044c*/ 	.word	0x000038b0
        /*0450*/ 	.word	0x00000000
        /*0454*/ 	.word	0x00000070
        /*0458*/ 	.short	0x010a
        /*045a*/ 	.byte	0xff
	.zero		1


	//   ....[53]....
        /*045c*/ 	.word	0x000039b0
        /*0460*/ 	.word	0x00000003
        /*0464*/ 	.word	0x00000000
        /*0468*/ 	.short	0x0101
        /*046a*/ 	.byte	0xff
	.zero		1


	//   ....[54]....
        /*046c*/ 	.word	0x000039c0
        /*0470*/ 	.word	0x000000ff
        /*0474*/ 	.word	0x00000000
        /*0478*/ 	.short	0x010a
        /*047a*/ 	.byte	0x04
	.zero		1


	//   ....[55]....
        /*047c*/ 	.word	0x00003a40
        /*0480*/ 	.word	0x000000ff
        /*0484*/ 	.word	0x000000b0
        /*0488*/ 	.short	0x010a
        /*048a*/ 	.byte	0x2e
	.zero		1


	//   ....[56]....
        /*048c*/ 	.word	0x00003b20
        /*0490*/ 	.word	0x000000ff
        /*0494*/ 	.word	0x00000000
        /*0498*/ 	.short	0x010a
        /*049a*/ 	.byte	0x07
	.zero		1


	//   ....[57]....
        /*049c*/ 	.word	0x00003c60
        /*04a0*/ 	.word	0x000000ff
        /*04a4*/ 	.word	0x00000000
        /*04a8*/ 	.short	0x010a
        /*04aa*/ 	.byte	0x04
	.zero		1


	//   ....[58]....
        /*04ac*/ 	.word	0x00004030
        /*04b0*/ 	.word	0x000000ff
        /*04b4*/ 	.word	0x00000000
        /*04b8*/ 	.short	0x010a
        /*04ba*/ 	.byte	0x04
	.zero		1


	//   ....[59]....
        /*04bc*/ 	.word	0x000040c0
        /*04c0*/ 	.word	0x000000ff
        /*04c4*/ 	.word	0x00000000
        /*04c8*/ 	.short	0x010a
        /*04ca*/ 	.byte	0x05
	.zero		1


	//   ....[60]....
        /*04cc*/ 	.word	0x00004150
        /*04d0*/ 	.word	0x000000ff
        /*04d4*/ 	.word	0x00000000
        /*04d8*/ 	.short	0x010a
        /*04da*/ 	.byte	0x05
	.zero		1


	//   ....[61]....
        /*04dc*/ 	.word	0x000041e0
        /*04e0*/ 	.word	0x000000ff
        /*04e4*/ 	.word	0x00000000
        /*04e8*/ 	.short	0x010a
        /*04ea*/ 	.byte	0x04
	.zero		1


	//   ....[62]....
        /*04ec*/ 	.word	0x000046b0
        /*04f0*/ 	.word	0x0000000c
        /*04f4*/ 	.word	0x00000070
        /*04f8*/ 	.short	0x010a
        /*04fa*/ 	.byte	0xff
	.zero		1


	//   ....[63]....
        /*04fc*/ 	.word	0x00004820
        /*0500*/ 	.word	0x00000000
        /*0504*/ 	.word	0x00000000
        /*0508*/ 	.short	0x0101
        /*050a*/ 	.byte	0xff
	.zero		1


	//   ....[64]....
        /*050c*/ 	.word	0x00004cb0
        /*0510*/ 	.word	0x000000ff
        /*0514*/ 	.word	0x00000068
        /*0518*/ 	.short	0x010a
        /*051a*/ 	.byte	0x15
	.zero		1


	//   ....[65]....
        /*051c*/ 	.word	0x00004e30
        /*0520*/ 	.word	0x000000ff
        /*0524*/ 	.word	0x00000040
        /*0528*/ 	.short	0x010a
        /*052a*/ 	.byte	0x15
	.zero		1


	//   ....[66]....
        /*052c*/ 	.word	0x00004fb0
        /*0530*/ 	.word	0x000000ff
        /*0534*/ 	.word	0x00000020
        /*0538*/ 	.short	0x010b
        /*053a*/ 	.byte	0x15
	.zero		1


	//   ....[67]....
        /*053c*/ 	.word	0x00004fc0
        /*0540*/ 	.word	0x000000ff
        /*0544*/ 	.word	0x00000000
        /*0548*/ 	.short	0x0101
        /*054a*/ 	.byte	0x06
	.zero		1


	//   ....[68]....
        /*054c*/ 	.word	0x00004fd0
        /*0550*/ 	.word	0x000000ff
        /*0554*/ 	.word	0x00000048
        /*0558*/ 	.short	0x010a
        /*055a*/ 	.byte	0x15
	.zero		1


	//   ....[69]....
        /*055c*/ 	.word	0x00005130
        /*0560*/ 	.word	0x000000ff
        /*0564*/ 	.word	0x00000028
        /*0568*/ 	.short	0x010b
        /*056a*/ 	.byte	0x15
	.zero		1


	//   ....[70]....
        /*056c*/ 	.word	0x00005140
        /*0570*/ 	.word	0x000000ff
        /*0574*/ 	.word	0x00000000
        /*0578*/ 	.short	0x0101
        /*057a*/ 	.byte	0x06
	.zero		1


	//   ....[71]....
        /*057c*/ 	.word	0x00005150
        /*0580*/ 	.word	0x000000ff
        /*0584*/ 	.word	0x00000050
        /*0588*/ 	.short	0x010a
        /*058a*/ 	.byte	0x15
	.zero		1


	//   ....[72]....
        /*058c*/ 	.word	0x000052a0
        /*0590*/ 	.word	0x000000ff
        /*0594*/ 	.word	0x00000030
        /*0598*/ 	.short	0x010b
        /*059a*/ 	.byte	0x15
	.zero		1


	//   ....[73]....
        /*059c*/ 	.word	0x000052b0
        /*05a0*/ 	.word	0x000000ff
        /*05a4*/ 	.word	0x00000000
        /*05a8*/ 	.short	0x0101
        /*05aa*/ 	.byte	0x06
	.zero		1


	//   ....[74]....
        /*05ac*/ 	.word	0x000052c0
        /*05b0*/ 	.word	0x000000ff
        /*05b4*/ 	.word	0x00000058
        /*05b8*/ 	.short	0x010a
        /*05ba*/ 	.byte	0x15
	.zero		1


	//   ....[75]....
        /*05bc*/ 	.word	0x000054b0
        /*05c0*/ 	.word	0x000000ff
        /*05c4*/ 	.word	0x00000038
        /*05c8*/ 	.short	0x010b
        /*05ca*/ 	.byte	0x15
	.zero		1


	//   ....[76]....
        /*05cc*/ 	.word	0x000054c0
        /*05d0*/ 	.word	0x000000ff
        /*05d4*/ 	.word	0x00000000
        /*05d8*/ 	.short	0x0101
        /*05da*/ 	.byte	0x25
	.zero		1


	//   ....[77]....
        /*05dc*/ 	.word	0x000054f0
        /*05e0*/ 	.word	0x000000ff
        /*05e4*/ 	.word	0x00000040
        /*05e8*/ 	.short	0x010a
        /*05ea*/ 	.byte	0x15
	.zero		1


	//   ....[78]....
        /*05ec*/ 	.word	0x00005510
        /*05f0*/ 	.word	0x000000ff
        /*05f4*/ 	.word	0x00000048
        /*05f8*/ 	.short	0x010a
        /*05fa*/ 	.byte	0x15
	.zero		1


	//   ....[79]....
        /*05fc*/ 	.word	0x00005530
        /*0600*/ 	.word	0x000000ff
        /*0604*/ 	.word	0x00000050
        /*0608*/ 	.short	0x010a
        /*060a*/ 	.byte	0x15
	.zero		1


	//   ....[80]....
        /*060c*/ 	.word	0x00005570
        /*0610*/ 	.word	0x00000000
        /*0614*/ 	.word	0x00000058
        /*0618*/ 	.short	0x010a
        /*061a*/ 	.byte	0xff
	.zero		1


	//   ....[81]....
        /*061c*/ 	.word	0x000058b0
        /*0620*/ 	.word	0x00000003
        /*0624*/ 	.word	0x00000070
        /*0628*/ 	.short	0x010a
        /*062a*/ 	.byte	0xff
	.zero		1


	//   ....[82]....
        /*062c*/ 	.word	0x00005a30
        /*0630*/ 	.word	0x00000000
        /*0634*/ 	.word	0x00000000
        /*0638*/ 	.short	0x0101
        /*063a*/ 	.byte	0xff
	.zero		1


	//   ....[83]....
        /*063c*/ 	.word	0x000065b0
        /*0640*/ 	.word	0x000000ff
        /*0644*/ 	.word	0x00000020
        /*0648*/ 	.short	0x010a
        /*064a*/ 	.byte	0x2c
	.zero		1


	//   ....[84]....
        /*064c*/ 	.word	0x00006600
        /*0650*/ 	.word	0x00000064
        /*0654*/ 	.word	0x00000090
        /*0658*/ 	.short	0x010a
        /*065a*/ 	.byte	0xff
	.zero		1


	//   ....[85]....
        /*065c*/ 	.word	0x00006720
        /*0660*/ 	.word	0x000000ff
        /*0664*/ 	.word	0x00000020
        /*0668*/ 	.short	0x010a
        /*066a*/ 	.byte	0x2c
	.zero		1


	//   ....[86]....
        /*066c*/ 	.word	0x00006820
        /*0670*/ 	.word	0x00000064
        /*0674*/ 	.word	0x00000090
        /*0678*/ 	.short	0x010a
        /*067a*/ 	.byte	0xff
	.zero		1


	//   ....[87]....
        /*067c*/ 	.word	0x00007320
        /*0680*/ 	.word	0x00000000
        /*0684*/ 	.word	0x00000000
        /*0688*/ 	.short	0x0101
        /*068a*/ 	.byte	0xff
	.zero		1


	//   ....[88]....
        /*068c*/ 	.word	0x00007330
        /*0690*/ 	.word	0x00000003
        /*0694*/ 	.word	0x00000020
        /*0698*/ 	.short	0x010a
        /*069a*/ 	.byte	0xff
	.zero		1


	//   ....[89]....
        /*069c*/ 	.word	0x00007400
        /*06a0*/ 	.word	0x00000003
        /*06a4*/ 	.word	0x00000020
        /*06a8*/ 	.short	0x010a
        /*06aa*/ 	.byte	0xff
	.zero		1


	//   ....[90]....
        /*06ac*/ 	.word	0x00007f90
        /*06b0*/ 	.word	0x0000003f
        /*06b4*/ 	.word	0x00000000
        /*06b8*/ 	.short	0x0101
        /*06ba*/ 	.byte	0xff
	.zero		1


	//   ....[91]....
        /*06bc*/ 	.word	0x00007fb0
        /*06c0*/ 	.word	0x00000067
        /*06c4*/ 	.word	0x00000020
        /*06c8*/ 	.short	0x010a
        /*06ca*/ 	.byte	0xff
	.zero		1


	//   ....[92]....
        /*06cc*/ 	.word	0x00008070
        /*06d0*/ 	.word	0x00000067
        /*06d4*/ 	.word	0x00000020
        /*06d8*/ 	.short	0x010a
        /*06da*/ 	.byte	0xff
	.zero		1


	//   ....[93]....
        /*06dc*/ 	.word	0x00008c00
        /*06e0*/ 	.word	0x0000003f
        /*06e4*/ 	.word	0x00000000
        /*06e8*/ 	.short	0x0101
        /*06ea*/ 	.byte	0xff
	.zero		1


	//   ....[94]....
        /*06ec*/ 	.word	0x00008c20
        /*06f0*/ 	.word	0x00000070
        /*06f4*/ 	.word	0x00000020
        /*06f8*/ 	.short	0x010a
        /*06fa*/ 	.byte	0xff
	.zero		1


	//   ....[95]....
        /*06fc*/ 	.word	0x00008ce0
        /*0700*/ 	.word	0x00000070
        /*0704*/ 	.word	0x00000020
        /*0708*/ 	.short	0x010a
        /*070a*/ 	.byte	0xff
	.zero		1


	//   ....[96]....
        /*070c*/ 	.word	0x00009100
        /*0710*/ 	.word	0x000000ff
        /*0714*/ 	.word	0x00000000
        /*0718*/ 	.short	0x0101
        /*071a*/ 	.byte	0x04
	.zero		1


	//   ....[97]....
        /*071c*/ 	.word	0x000098d0
        /*0720*/ 	.word	0x00000002
        /*0724*/ 	.word	0x00000000
        /*0728*/ 	.short	0x0101
        /*072a*/ 	.byte	0xff
	.zero		1


	//   ....[98]....
        /*072c*/ 	.word	0x00009b70
        /*0730*/ 	.word	0x000000ff
        /*0734*/ 	.word	0x00000000
        /*0738*/ 	.short	0x0101
        /*073a*/ 	.byte	0x06
	.zero		1


	//   ....[99]....
        /*073c*/ 	.word	0x00009b90
        /*0740*/ 	.word	0x00000003
        /*0744*/ 	.word	0x000000e0
        /*0748*/ 	.short	0x010a
        /*074a*/ 	.byte	0xff
	.zero		1


	//   ....[100]....
        /*074c*/ 	.word	0x00009bf0
        /*0750*/ 	.word	0x00000000
        /*0754*/ 	.word	0x00000010
        /*0758*/ 	.short	0x010a
        /*075a*/ 	.byte	0xff
	.zero		1


	//   ....[101]....
        /*075c*/ 	.word	0x00009c50
        /*0760*/ 	.word	0x00000000
        /*0764*/ 	.word	0x00000010
        /*0768*/ 	.short	0x010a
        /*076a*/ 	.byte	0xff
	.zero		1


	//   ....[102]....
        /*076c*/ 	.word	0x00009ca0
        /*0770*/ 	.word	0x00000003
        /*0774*/ 	.word	0x00000070
        /*0778*/ 	.short	0x010a
        /*077a*/ 	.byte	0xff
	.zero		1


	//   ....[103]....
        /*077c*/ 	.word	0x00009d00
        /*0780*/ 	.word	0x00000000
        /*0784*/ 	.word	0x00000000
        /*0788*/ 	.short	0x010a
        /*078a*/ 	.byte	0xff
	.zero		1


	//   ....[104]....
        /*078c*/ 	.word	0x00009d50
        /*0790*/ 	.word	0x00000002
        /*0794*/ 	.word	0x000000d0
        /*0798*/ 	.short	0x010a
        /*079a*/ 	.byte	0xff
	.zero		1


	//   ....[105]....
        /*079c*/ 	.word	0x00009db0
        /*07a0*/ 	.word	0x00000002
        /*07a4*/ 	.word	0x00000080
        /*07a8*/ 	.short	0x010a
        /*07aa*/ 	.byte	0xff
	.zero		1


	//   ....[106]....
        /*07ac*/ 	.word	0x00009e00
        /*07b0*/ 	.word	0x00000002
        /*07b4*/ 	.word	0x00000070
        /*07b8*/ 	.short	0x010a
        /*07ba*/ 	.byte	0xff
	.zero		1


	//   ....[107]....
        /*07bc*/ 	.word	0x00009e60
        /*07c0*/ 	.word	0x00000000
        /*07c4*/ 	.word	0x00000080
        /*07c8*/ 	.short	0x010a
        /*07ca*/ 	.byte	0xff
	.zero		1


	//   ....[108]....
        /*07cc*/ 	.word	0x00009eb0
        /*07d0*/ 	.word	0x00000000
        /*07d4*/ 	.word	0x00000070
        /*07d8*/ 	.short	0x010a
        /*07da*/ 	.byte	0xff
	.zero		1


	//   ....[109]....
        /*07dc*/ 	.word	0x00009f10
        /*07e0*/ 	.word	0x00000003
        /*07e4*/ 	.word	0x000000b0
        /*07e8*/ 	.short	0x010a
        /*07ea*/ 	.byte	0xff
	.zero		1


	//   ....[110]....
        /*07ec*/ 	.word	0x00009f70
        /*07f0*/ 	.word	0x00000000
        /*07f4*/ 	.word	0x00000000
        /*07f8*/ 	.short	0x010a
        /*07fa*/ 	.byte	0xff
	.zero		1


	//   ....[111]....
        /*07fc*/ 	.word	0x00009fd0
        /*0800*/ 	.word	0x00000000
        /*0804*/ 	.word	0x00000000
        /*0808*/ 	.short	0x010a
        /*080a*/ 	.byte	0xff
	.zero		1


	//   ....[112]....
        /*080c*/ 	.word	0x0000a030
        /*0810*/ 	.word	0x00000000
        /*0814*/ 	.word	0x00000000
        /*0818*/ 	.short	0x010a
        /*081a*/ 	.byte	0xff
	.zero		1


	//   ....[113]....
        /*081c*/ 	.word	0x0000a090
        /*0820*/ 	.word	0x00000000
        /*0824*/ 	.word	0x00000000
        /*0828*/ 	.short	0x010a
        /*082a*/ 	.byte	0xff
	.zero		1


	//   ....[114]....
        /*082c*/ 	.word	0x0000a0f0
        /*0830*/ 	.word	0x00000000
        /*0834*/ 	.word	0x00000000
        /*0838*/ 	.short	0x010a
        /*083a*/ 	.byte	0xff
	.zero		1


	//   ....[115]....
        /*083c*/ 	.word	0x0000a140
        /*0840*/ 	.word	0x0000000c
        /*0844*/ 	.word	0x00000070
        /*0848*/ 	.short	0x010a
        /*084a*/ 	.byte	0xff
	.zero		1


	//   ....[116]....
        /*084c*/ 	.word	0x0000a1a0
        /*0850*/ 	.word	0x00000000
        /*0854*/ 	.word	0x00000068
        /*0858*/ 	.short	0x010a
        /*085a*/ 	.byte	0xff
	.zero		1


	//   ....[117]....
        /*085c*/ 	.word	0x0000a200
        /*0860*/ 	.word	0x00000000
        /*0864*/ 	.word	0x00000040
        /*0868*/ 	.short	0x010a
        /*086a*/ 	.byte	0xff
	.zero		1


	//   ....[118]....
        /*086c*/ 	.word	0x0000a260
        /*0870*/ 	.word	0x00000000
        /*0874*/ 	.word	0x00000048
        /*0878*/ 	.short	0x010a
        /*087a*/ 	.byte	0xff
	.zero		1


	//   ....[119]....
        /*087c*/ 	.word	0x0000a2c0
        /*0880*/ 	.word	0x00000000
        /*0884*/ 	.word	0x00000050
        /*0888*/ 	.short	0x010a
        /*088a*/ 	.byte	0xff
	.zero		1


	//   ....[120]....
        /*088c*/ 	.word	0x0000a320
        /*0890*/ 	.word	0x00000000
        /*0894*/ 	.word	0x00000058
        /*0898*/ 	.short	0x010a
        /*089a*/ 	.byte	0xff
	.zero		1


	//   ....[121]....
        /*089c*/ 	.word	0x0000a380
        /*08a0*/ 	.word	0x00000000
        /*08a4*/ 	.word	0x00000040
        /*08a8*/ 	.short	0x010a
        /*08aa*/ 	.byte	0xff
	.zero		1


	//   ....[122]....
        /*08ac*/ 	.word	0x0000a3e0
        /*08b0*/ 	.word	0x00000000
        /*08b4*/ 	.word	0x00000048
        /*08b8*/ 	.short	0x010a
        /*08ba*/ 	.byte	0xff
	.zero		1


	//   ....[123]....
        /*08bc*/ 	.word	0x0000a440
        /*08c0*/ 	.word	0x00000000
        /*08c4*/ 	.word	0x00000050
        /*08c8*/ 	.short	0x010a
        /*08ca*/ 	.byte	0xff
	.zero		1


	//   ....[124]....
        /*08cc*/ 	.word	0x0000a490
        /*08d0*/ 	.word	0x00000003
        /*08d4*/ 	.word	0x00000070
        /*08d8*/ 	.short	0x010a
        /*08da*/ 	.byte	0xff
	.zero		1


	//   ....[125]....
        /*08dc*/ 	.word	0x0000a4f0
        /*08e0*/ 	.word	0x00000000
        /*08e4*/ 	.word	0x00000020
        /*08e8*/ 	.short	0x010a
        /*08ea*/ 	.byte	0xff
	.zero		1


	//   ....[126]....
        /*08ec*/ 	.word	0x0000a540
        /*08f0*/ 	.word	0x00000064
        /*08f4*/ 	.word	0x00000090
        /*08f8*/ 	.short	0x010a
        /*08fa*/ 	.byte	0xff
	.zero		1


	//   ....[127]....
        /*08fc*/ 	.word	0x0000a590
        /*0900*/ 	.word	0x00000003
        /*0904*/ 	.word	0x00000020
        /*0908*/ 	.short	0x010a
        /*090a*/ 	.byte	0xff
	.zero		1


	//   ....[128]....
        /*090c*/ 	.word	0x0000a5e0
        /*0910*/ 	.word	0x00000067
        /*0914*/ 	.word	0x00000020
        /*0918*/ 	.short	0x010a
        /*091a*/ 	.byte	0xff
	.zero		1


	//   ....[129]....
        /*091c*/ 	.word	0x0000a630
        /*0920*/ 	.word	0x00000070
        /*0924*/ 	.word	0x00000020
        /*0928*/ 	.short	0x010a
        /*092a*/ 	.byte	0xff
	.zero		1


	//----- nvinfo : EIATTR_NUM_MBARRIERS
	.align		4
.L_47:
        /*092c*/ 	.byte	0x03, 0x38
        /*092e*/ 	.short	0x001e


	//----- nvinfo : EIATTR_EXIT_INSTR_OFFSETS
	.align		4
        /*0930*/ 	.byte	0x04, 0x1c
        /*0932*/ 	.short	(.L_49 - .L_48)


	//   ....[0]....
.L_48:
        /*0934*/ 	.word	0x00002dc0


	//   ....[1]....
        /*0938*/ 	.word	0x000032b0


	//   ....[2]....
        /*093c*/ 	.word	0x00003310


	//   ....[3]....
        /*0940*/ 	.word	0x00004440


	//   ....[4]....
        /*0944*/ 	.word	0x000055a0


	//   ....[5]....
        /*0948*/ 	.word	0x000055e0


	//   ....[6]....
        /*094c*/ 	.word	0x00009a70


	//   ....[7]....
        /*0950*/ 	.word	0x00009ae0


	//   ....[8]....
        /*0954*/ 	.word	0x00009b10


	//   ....[9]....
        /*0958*/ 	.word	0x00009b80


	//----- nvinfo : EIATTR_MAX_THREADS
	.align		4
.L_49:
        /*095c*/ 	.byte	0x04, 0x05
        /*095e*/ 	.short	(.L_51 - .L_50)
.L_50:
        /*0960*/ 	.word	0x00000100
        /*0964*/ 	.word	0x00000001
        /*0968*/ 	.word	0x00000001


	//----- nvinfo : EIATTR_CRS_STACK_SIZE
	.align		4
.L_51:
        /*096c*/ 	.byte	0x04, 0x1e
        /*096e*/ 	.short	(.L_53 - .L_52)
.L_52:
        /*0970*/ 	.word	0x00000000


	//----- nvinfo : EIATTR_CBANK_PARAM_SIZE
	.align		4
.L_53:
        /*0974*/ 	.byte	0x03, 0x19
        /*0976*/ 	.short	0x0800


	//----- nvinfo : EIATTR_PARAM_CBANK
	.align		4
        /*0978*/ 	.byte	0x04, 0x0a
        /*097a*/ 	.short	(.L_55 - .L_54)
	.align		4
.L_54:
        /*097c*/ 	.word	index@(.nv.constant0._ZN7cutlass13device_kernelINS_4gemm6kernel13GemmUniversalIN4cute5tupleIJiiiiEEENS1_10collective13CollectiveMmaINS1_35MainloopSm100TmaUmmaWarpSpecializedILi2ELi2ELi4ENS5_IJNS4_1CILi4EEESB_NSA_ILi1EEEEEEEENS5_IJNSA_ILi64EEENSA_ILi256EEENSA_ILi128EEEEEENS_10bfloat16_tENS5_IJlSC_lEEESJ_SK_NS4_8TiledMMAINS4_8MMA_AtomIJNS4_20SM100_MMA_F16BF16_SSISJ_SJ_fLi64ELi256ELNS4_4UMMA5MajorE0ELSP_0ELNSO_7ScaleInE0ELSQ_0EEEEEENS4_6LayoutINS5_IJSC_SC_SC_EEENS5_IJNSA_ILi0EEESV_SV_EEEEENS5_IJNS4_10UnderscoreESY_SY_EEEEENS4_23SM90_TMA_LOAD_MULTICASTENS4_14ComposedLayoutINS4_7SwizzleILi3ELi4ELi3EEENS4_18smem_ptr_flag_bitsILi16EEENST_INS5_IJNSA_ILi8EEESF_EEENS5_IJSF_SC_EEEEEEEvNS4_8identityES11_S1B_vS1C_EENS_8epilogue10collective18CollectiveEpilogueINS1E_23Sm100TmaWarpSpecializedILi4ELi2ELi32ELb1ELb0EEEJSI_NS5_IJNST_ISF_SC_EES1J_EEESJ_SK_SJ_SK_NS1E_6fusion15FusionCallbacksIS1I_NS1L_17LinearCombinationISJ_fSJ_fLNS_15FloatRoundStyleE2EEESI_S1K_JEEENS4_5SM1004TMEM4LOAD26SM100_TMEM_LOAD_16dp256b8xENS4_13SM90_TMA_LOADES1B_NS4_17SM75_U32x4_LDSM_NENS4_14SM90_TMA_STOREES1B_NS4_17SM90_U32x4_STSM_NENS4_39AutoVectorizingCopyWithAssumedAlignmentILi128EEEEEEvvEEEEvNT_6ParamsE)
        /*0980*/ 	.short	0x0380
        /*0982*/ 	.short	0x0800


	//----- nvinfo : EIATTR_SW_WAR
	.align		4
.L_55:
        /*0984*/ 	.byte	0x04, 0x36
        /*0986*/ 	.short	(.L_57 - .L_56)
.L_56:
        /*0988*/ 	.word	0x00000008
.L_57:


//--------------------- .nv.callgraph             --------------------------
	.section	.nv.callgraph,"",@"SHT_CUDA_CALLGRAPH"
	.align	4
	.sectionentsize	8
	.align		4
        /*0000*/ 	.word	0x00000000
	.align		4
        /*0004*/ 	.word	0xffffffff
	.align		4
        /*0008*/ 	.word	index@(_ZN7cutlass13device_kernelINS_4gemm6kernel13GemmUniversalIN4cute5tupleIJiiiiEEENS1_10collective13CollectiveMmaINS1_35MainloopSm100TmaUmmaWarpSpecializedILi2ELi2ELi4ENS5_IJNS4_1CILi4EEESB_NSA_ILi1EEEEEEEENS5_IJNSA_ILi64EEENSA_ILi256EEENSA_ILi128EEEEEENS_10bfloat16_tENS5_IJlSC_lEEESJ_SK_NS4_8TiledMMAINS4_8MMA_AtomIJNS4_20SM100_MMA_F16BF16_SSISJ_SJ_fLi64ELi256ELNS4_4UMMA5MajorE0ELSP_0ELNSO_7ScaleInE0ELSQ_0EEEEEENS4_6LayoutINS5_IJSC_SC_SC_EEENS5_IJNSA_ILi0EEESV_SV_EEEEENS5_IJNS4_10UnderscoreESY_SY_EEEEENS4_23SM90_TMA_LOAD_MULTICASTENS4_14ComposedLayoutINS4_7SwizzleILi3ELi4ELi3EEENS4_18smem_ptr_flag_bitsILi16EEENST_INS5_IJNSA_ILi8EEESF_EEENS5_IJSF_SC_EEEEEEEvNS4_8identityES11_S1B_vS1C_EENS_8epilogue10collective18CollectiveEpilogueINS1E_23Sm100TmaWarpSpecializedILi4ELi2ELi32ELb1ELb0EEEJSI_NS5_IJNST_ISF_SC_EES1J_EEESJ_SK_SJ_SK_NS1E_6fusion15FusionCallbacksIS1I_NS1L_17LinearCombinationISJ_fSJ_fLNS_15FloatRoundStyleE2EEESI_S1K_JEEENS4_5SM1004TMEM4LOAD26SM100_TMEM_LOAD_16dp256b8xENS4_13SM90_TMA_LOADES1B_NS4_17SM75_U32x4_LDSM_NENS4_14SM90_TMA_STOREES1B_NS4_17SM90_U32x4_STSM_NENS4_39AutoVectorizingCopyWithAssumedAlignmentILi128EEEEEEvvEEEEvNT_6ParamsE)
	.align		4
        /*000c*/ 	.word	index@(__assertfail)
	.align		4
        /*0010*/ 	.word	0x00000000
	.align		4
        /*0014*/ 	.word	0xfffffffe
	.align		4
        /*0018*/ 	.word	0x00000000
	.align		4
        /*001c*/ 	.word	0xfffffffd
	.align		4
        /*0020*/ 	.word	0x00000000
	.align		4
        /*0024*/ 	.word	0xfffffffc


//--------------------- .nv.constant4             --------------------------
	.section	.nv.constant4,"a",@progbits
	.align	8
	.align		8
.nv.constant4:
        /*0000*/ 	.dword	__assertfail
	.align		8
        /*0008*/ 	.dword	__unnamed_1
	.align		8
        /*0010*/ 	.dword	__unnamed_2
	.align		8
        /*0018*/ 	.dword	_ZN40_INTERNAL_a958e80f_4_k_cu_6df0c228_276814cuda3std3__45__cpo5beginE
	.align		8
        /*0020*/ 	.dword	_ZN40_INTERNAL_a958e80f_4_k_cu_6df0c228_276814cuda3std3__45__cpo3endE
	.align		8
        /*0028*/ 	.dword	_ZN40_INTERNAL_a958e80f_4_k_cu_6df0c228_276814cuda3std3__45__cpo6cbeginE
	.align		8
        /*0030*/ 	.dword	_ZN40_INTERNAL_a958e80f_4_k_cu_6df0c228_276814cuda3std3__45__cpo4cendE
	.align		8
        /*0038*/ 	.dword	_ZN40_INTERNAL_a958e80f_4_k_cu_6df0c228_276814cuda3std3__442_GLOBAL__N__a958e80f_4_k_cu_6df0c228_276816ignoreE
	.align		8
        /*0040*/ 	.dword	_ZN40_INTERNAL_a958e80f_4_k_cu_6df0c228_276814cuda3std3__419piecewise_constructE
	.align		8
        /*0048*/ 	.dword	_ZN40_INTERNAL_a958e80f_4_k_cu_6df0c228_276814cuda3std3__48in_placeE
	.align		8
        /*0050*/ 	.dword	_ZN40_INTERNAL_a958e80f_4_k_cu_6df0c228_276814cuda3std6ranges3__45__cpo4swapE
	.align		8
        /*0058*/ 	.dword	_ZN40_INTERNAL_a958e80f_4_k_cu_6df0c228_276814cuda3std6ranges3__45__cpo9iter_moveE
	.align		8
        /*0060*/ 	.dword	_ZN40_INTERNAL_a958e80f_4_k_cu_6df0c228_276814cute7productE
	.align		8
        /*0068*/ 	.dword	_ZN40_INTERNAL_a958e80f_4_k_cu_6df0c228_276814cute1_E
	.align		8
        /*0070*/ 	.dword	$str$25
	.align		8
        /*0078*/ 	.dword	$str$26
	.align		8
        /*0080*/ 	.dword	$str$27
	.align		8
        /*0088*/ 	.dword	$str$28


//--------------------- .text._ZN7cutlass13device_kernelINS_4gemm6kernel13GemmUniversalIN4cute5tupleIJiiiiEEENS1_10collective13CollectiveMmaINS1_35MainloopSm100TmaUmmaWarpSpecializedILi2ELi2ELi4ENS5_IJNS4_1CILi4EEESB_NSA_ILi1EEEEEEEENS5_IJNSA_ILi64EEENSA_ILi256EEENSA_ILi128EEEEEENS_10bfloat16_tENS5_IJlSC_lEEESJ_SK_NS4_8TiledMMAINS4_8MMA_AtomIJNS4_20SM100_MMA_F16BF16_SSISJ_SJ_fLi64ELi256ELNS4_4UMMA5MajorE0ELSP_0ELNSO_7ScaleInE0ELSQ_0EEEEEENS4_6LayoutINS5_IJSC_SC_SC_EEENS5_IJNSA_ILi0EEESV_SV_EEEEENS5_IJNS4_10UnderscoreESY_SY_EEEEENS4_23SM90_TMA_LOAD_MULTICASTENS4_14ComposedLayoutINS4_7SwizzleILi3ELi4ELi3EEENS4_18smem_ptr_flag_bitsILi16EEENST_INS5_IJNSA_ILi8EEESF_EEENS5_IJSF_SC_EEEEEEEvNS4_8identityES11_S1B_vS1C_EENS_8epilogue10collective18CollectiveEpilogueINS1E_23Sm100TmaWarpSpecializedILi4ELi2ELi32ELb1ELb0EEEJSI_NS5_IJNST_ISF_SC_EES1J_EEESJ_SK_SJ_SK_NS1E_6fusion15FusionCallbacksIS1I_NS1L_17LinearCombinationISJ_fSJ_fLNS_15FloatRoundStyleE2EEESI_S1K_JEEENS4_5SM1004TMEM4LOAD26SM100_TMEM_LOAD_16dp256b8xENS4_13SM90_TMA_LOADES1B_NS4_17SM75_U32x4_LDSM_NENS4_14SM90_TMA_STOREES1B_NS4_17SM90_U32x4_STSM_NENS4_39AutoVectorizingCopyWithAssumedAlignmentILi128EEEEEEvvEEEEvNT_6ParamsE --------------------------
	.section	.text._ZN7cutlass13device_kernelINS_4gemm6kernel13GemmUniversalIN4cute5tupleIJiiiiEEENS1_10collective13CollectiveMmaINS1_35MainloopSm100TmaUmmaWarpSpecializedILi2ELi2ELi4ENS5_IJNS4_1CILi4EEESB_NSA_ILi1EEEEEEEENS5_IJNSA_ILi64EEENSA_ILi256EEENSA_ILi128EEEEEENS_10bfloat16_tENS5_IJlSC_lEEESJ_SK_NS4_8TiledMMAINS4_8MMA_AtomIJNS4_20SM100_MMA_F16BF16_SSISJ_SJ_fLi64ELi256ELNS4_4UMMA5MajorE0ELSP_0ELNSO_7ScaleInE0ELSQ_0EEEEEENS4_6LayoutINS5_IJSC_SC_SC_EEENS5_IJNSA_ILi0EEESV_SV_EEEEENS5_IJNS4_10UnderscoreESY_SY_EEEEENS4_23SM90_TMA_LOAD_MULTICASTENS4_14ComposedLayoutINS4_7SwizzleILi3ELi4ELi3EEENS4_18smem_ptr_flag_bitsILi16EEENST_INS5_IJNSA_ILi8EEESF_EEENS5_IJSF_SC_EEEEEEEvNS4_8identityES11_S1B_vS1C_EENS_8epilogue10collective18CollectiveEpilogueINS1E_23Sm100TmaWarpSpecializedILi4ELi2ELi32ELb1ELb0EEEJSI_NS5_IJNST_ISF_SC_EES1J_EEESJ_SK_SJ_SK_NS1E_6fusion15FusionCallbacksIS1I_NS1L_17LinearCombinationISJ_fSJ_fLNS_15FloatRoundStyleE2EEESI_S1K_JEEENS4_5SM1004TMEM4LOAD26SM100_TMEM_LOAD_16dp256b8xENS4_13SM90_TMA_LOADES1B_NS4_17SM75_U32x4_LDSM_NENS4_14SM90_TMA_STOREES1B_NS4_17SM90_U32x4_STSM_NENS4_39AutoVectorizingCopyWithAssumedAlignmentILi128EEEEEEvvEEEEvNT_6ParamsE,"ax",@progbits
	.align	128
.text._ZN7cutlass13device_kernelINS_4gemm6kernel13GemmUniversalIN4cute5tupleIJiiiiEEENS1_10collective13CollectiveMmaINS1_35MainloopSm100TmaUmmaWarpSpecializedILi2ELi2ELi4ENS5_IJNS4_1CILi4EEESB_NSA_ILi1EEEEEEEENS5_IJNSA_ILi64EEENSA_ILi256EEENSA_ILi128EEEEEENS_10bfloat16_tENS5_IJlSC_lEEESJ_SK_NS4_8TiledMMAINS4_8MMA_AtomIJNS4_20SM100_MMA_F16BF16_SSISJ_SJ_fLi64ELi256ELNS4_4UMMA5MajorE0ELSP_0ELNSO_7ScaleInE0ELSQ_0EEEEEENS4_6LayoutINS5_IJSC_SC_SC_EEENS5_IJNSA_ILi0EEESV_SV_EEEEENS5_IJNS4_10UnderscoreESY_SY_EEEEENS4_23SM90_TMA_LOAD_MULTICASTENS4_14ComposedLayoutINS4_7SwizzleILi3ELi4ELi3EEENS4_18smem_ptr_flag_bitsILi16EEENST_INS5_IJNSA_ILi8EEESF_EEENS5_IJSF_SC_EEEEEEEvNS4_8identityES11_S1B_vS1C_EENS_8epilogue10collective18CollectiveEpilogueINS1E_23Sm100TmaWarpSpecializedILi4ELi2ELi32ELb1ELb0EEEJSI_NS5_IJNST_ISF_SC_EES1J_EEESJ_SK_SJ_SK_NS1E_6fusion15FusionCallbacksIS1I_NS1L_17LinearCombinationISJ_fSJ_fLNS_15FloatRoundStyleE2EEESI_S1K_JEEENS4_5SM1004TMEM4LOAD26SM100_TMEM_LOAD_16dp256b8xENS4_13SM90_TMA_LOADES1B_NS4_17SM75_U32x4_LDSM_NENS4_14SM90_TMA_STOREES1B_NS4_17SM90_U32x4_STSM_NENS4_39AutoVectorizingCopyWithAssumedAlignmentILi128EEEEEEvvEEEEvNT_6ParamsE:
        .type           _ZN7cutlass13device_kernelINS_4gemm6kernel13GemmUniversalIN4cute5tupleIJiiiiEEENS1_10collective13CollectiveMmaINS1_35MainloopSm100TmaUmmaWarpSpecializedILi2ELi2ELi4ENS5_IJNS4_1CILi4EEESB_NSA_ILi1EEEEEEEENS5_IJNSA_ILi64EEENSA_ILi256EEENSA_ILi128EEEEEENS_10bfloat16_tENS5_IJlSC_lEEESJ_SK_NS4_8TiledMMAINS4_8MMA_AtomIJNS4_20SM100_MMA_F16BF16_SSISJ_SJ_fLi64ELi256ELNS4_4UMMA5MajorE0ELSP_0ELNSO_7ScaleInE0ELSQ_0EEEEEENS4_6LayoutINS5_IJSC_SC_SC_EEENS5_IJNSA_ILi0EEESV_SV_EEEEENS5_IJNS4_10UnderscoreESY_SY_EEEEENS4_23SM90_TMA_LOAD_MULTICASTENS4_14ComposedLayoutINS4_7SwizzleILi3ELi4ELi3EEENS4_18smem_ptr_flag_bitsILi16EEENST_INS5_IJNSA_ILi8EEESF_EEENS5_IJSF_SC_EEEEEEEvNS4_8identityES11_S1B_vS1C_EENS_8epilogue10collective18CollectiveEpilogueINS1E_23Sm100TmaWarpSpecializedILi4ELi2ELi32ELb1ELb0EEEJSI_NS5_IJNST_ISF_SC_EES1J_EEESJ_SK_SJ_SK_NS1E_6fusion15FusionCallbacksIS1I_NS1L_17LinearCombinationISJ_fSJ_fLNS_15FloatRoundStyleE2EEESI_S1K_JEEENS4_5SM1004TMEM4LOAD26SM100_TMEM_LOAD_16dp256b8xENS4_13SM90_TMA_LOADES1B_NS4_17SM75_U32x4_LDSM_NENS4_14SM90_TMA_STOREES1B_NS4_17SM90_U32x4_STSM_NENS4_39AutoVectorizingCopyWithAssumedAlignmentILi128EEEEEEvvEEEEvNT_6ParamsE,@function
        .size           _ZN7cutlass13device_kernelINS_4gemm6kernel13GemmUniversalIN4cute5tupleIJiiiiEEENS1_10collective13CollectiveMmaINS1_35MainloopSm100TmaUmmaWarpSpecializedILi2ELi2ELi4ENS5_IJNS4_1CILi4EEESB_NSA_ILi1EEEEEEEENS5_IJNSA_ILi64EEENSA_ILi256EEENSA_ILi128EEEEEENS_10bfloat16_tENS5_IJlSC_lEEESJ_SK_NS4_8TiledMMAINS4_8MMA_AtomIJNS4_20SM100_MMA_F16BF16_SSISJ_SJ_fLi64ELi256ELNS4_4UMMA5MajorE0ELSP_0ELNSO_7ScaleInE0ELSQ_0EEEEEENS4_6LayoutINS5_IJSC_SC_SC_EEENS5_IJNSA_ILi0EEESV_SV_EEEEENS5_IJNS4_10UnderscoreESY_SY_EEEEENS4_23SM90_TMA_LOAD_MULTICASTENS4_14ComposedLayoutINS4_7SwizzleILi3ELi4ELi3EEENS4_18smem_ptr_flag_bitsILi16EEENST_INS5_IJNSA_ILi8EEESF_EEENS5_IJSF_SC_EEEEEEEvNS4_8identityES11_S1B_vS1C_EENS_8epilogue10collective18CollectiveEpilogueINS1E_23Sm100TmaWarpSpecializedILi4ELi2ELi32ELb1ELb0EEEJSI_NS5_IJNST_ISF_SC_EES1J_EEESJ_SK_SJ_SK_NS1E_6fusion15FusionCallbacksIS1I_NS1L_17LinearCombinationISJ_fSJ_fLNS_15FloatRoundStyleE2EEESI_S1K_JEEENS4_5SM1004TMEM4LOAD26SM100_TMEM_LOAD_16dp256b8xENS4_13SM90_TMA_LOADES1B_NS4_17SM75_U32x4_LDSM_NENS4_14SM90_TMA_STOREES1B_NS4_17SM90_U32x4_STSM_NENS4_39AutoVectorizingCopyWithAssumedAlignmentILi128EEEEEEvvEEEEvNT_6ParamsE,(.L_x_181 - _ZN7cutlass13device_kernelINS_4gemm6kernel13GemmUniversalIN4cute5tupleIJiiiiEEENS1_10collective13CollectiveMmaINS1_35MainloopSm100TmaUmmaWarpSpecializedILi2ELi2ELi4ENS5_IJNS4_1CILi4EEESB_NSA_ILi1EEEEEEEENS5_IJNSA_ILi64EEENSA_ILi256EEENSA_ILi128EEEEEENS_10bfloat16_tENS5_IJlSC_lEEESJ_SK_NS4_8TiledMMAINS4_8MMA_AtomIJNS4_20SM100_MMA_F16BF16_SSISJ_SJ_fLi64ELi256ELNS4_4UMMA5MajorE0ELSP_0ELNSO_7ScaleInE0ELSQ_0EEEEEENS4_6LayoutINS5_IJSC_SC_SC_EEENS5_IJNSA_ILi0EEESV_SV_EEEEENS5_IJNS4_10UnderscoreESY_SY_EEEEENS4_23SM90_TMA_LOAD_MULTICASTENS4_14ComposedLayoutINS4_7SwizzleILi3ELi4ELi3EEENS4_18smem_ptr_flag_bitsILi16EEENST_INS5_IJNSA_ILi8EEESF_EEENS5_IJSF_SC_EEEEEEEvNS4_8identityES11_S1B_vS1C_EENS_8epilogue10collective18CollectiveEpilogueINS1E_23Sm100TmaWarpSpecializedILi4ELi2ELi32ELb1ELb0EEEJSI_NS5_IJNST_ISF_SC_EES1J_EEESJ_SK_SJ_SK_NS1E_6fusion15FusionCallbacksIS1I_NS1L_17LinearCombinationISJ_fSJ_fLNS_15FloatRoundStyleE2EEESI_S1K_JEEENS4_5SM1004TMEM4LOAD26SM100_TMEM_LOAD_16dp256b8xENS4_13SM90_TMA_LOADES1B_NS4_17SM75_U32x4_LDSM_NENS4_14SM90_TMA_STOREES1B_NS4_17SM90_U32x4_STSM_NENS4_39AutoVectorizingCopyWithAssumedAlignmentILi128EEEEEEvvEEEEvNT_6ParamsE)
        .other          _ZN7cutlass13device_kernelINS_4gemm6kernel13GemmUniversalIN4cute5tupleIJiiiiEEENS1_10collective13CollectiveMmaINS1_35MainloopSm100TmaUmmaWarpSpecializedILi2ELi2ELi4ENS5_IJNS4_1CILi4EEESB_NSA_ILi1EEEEEEEENS5_IJNSA_ILi64EEENSA_ILi256EEENSA_ILi128EEEEEENS_10bfloat16_tENS5_IJlSC_lEEESJ_SK_NS4_8TiledMMAINS4_8MMA_AtomIJNS4_20SM100_MMA_F16BF16_SSISJ_SJ_fLi64ELi256ELNS4_4UMMA5MajorE0ELSP_0ELNSO_7ScaleInE0ELSQ_0EEEEEENS4_6LayoutINS5_IJSC_SC_SC_EEENS5_IJNSA_ILi0EEESV_SV_EEEEENS5_IJNS4_10UnderscoreESY_SY_EEEEENS4_23SM90_TMA_LOAD_MULTICASTENS4_14ComposedLayoutINS4_7SwizzleILi3ELi4ELi3EEENS4_18smem_ptr_flag_bitsILi16EEENST_INS5_IJNSA_ILi8EEESF_EEENS5_IJSF_SC_EEEEEEEvNS4_8identityES11_S1B_vS1C_EENS_8epilogue10collective18CollectiveEpilogueINS1E_23Sm100TmaWarpSpecializedILi4ELi2ELi32ELb1ELb0EEEJSI_NS5_IJNST_ISF_SC_EES1J_EEESJ_SK_SJ_SK_NS1E_6fusion15FusionCallbacksIS1I_NS1L_17LinearCombinationISJ_fSJ_fLNS_15FloatRoundStyleE2EEESI_S1K_JEEENS4_5SM1004TMEM4LOAD26SM100_TMEM_LOAD_16dp256b8xENS4_13SM90_TMA_LOADES1B_NS4_17SM75_U32x4_LDSM_NENS4_14SM90_TMA_STOREES1B_NS4_17SM90_U32x4_STSM_NENS4_39AutoVectorizingCopyWithAssumedAlignmentILi128EEEEEEvvEEEEvNT_6ParamsE,@"STO_CUDA_ENTRY STV_DEFAULT"
_ZN7cutlass13device_kernelINS_4gemm6kernel13GemmUniversalIN4cute5tupleIJiiiiEEENS1_10collective13CollectiveMmaINS1_35MainloopSm100TmaUmmaWarpSpecializedILi2ELi2ELi4ENS5_IJNS4_1CILi4EEESB_NSA_ILi1EEEEEEEENS5_IJNSA_ILi64EEENSA_ILi256EEENSA_ILi128EEEEEENS_10bfloat16_tENS5_IJlSC_lEEESJ_SK_NS4_8TiledMMAINS4_8MMA_AtomIJNS4_20SM100_MMA_F16BF16_SSISJ_SJ_fLi64ELi256ELNS4_4UMMA5MajorE0ELSP_0ELNSO_7ScaleInE0ELSQ_0EEEEEENS4_6LayoutINS5_IJSC_SC_SC_EEENS5_IJNSA_ILi0EEESV_SV_EEEEENS5_IJNS4_10UnderscoreESY_SY_EEEEENS4_23SM90_TMA_LOAD_MULTICASTENS4_14ComposedLayoutINS4_7SwizzleILi3ELi4ELi3EEENS4_18smem_ptr_flag_bitsILi16EEENST_INS5_IJNSA_ILi8EEESF_EEENS5_IJSF_SC_EEEEEEEvNS4_8identityES11_S1B_vS1C_EENS_8epilogue10collective18CollectiveEpilogueINS1E_23Sm100TmaWarpSpecializedILi4ELi2ELi32ELb1ELb0EEEJSI_NS5_IJNST_ISF_SC_EES1J_EEESJ_SK_SJ_SK_NS1E_6fusion15FusionCallbacksIS1I_NS1L_17LinearCombinationISJ_fSJ_fLNS_15FloatRoundStyleE2EEESI_S1K_JEEENS4_5SM1004TMEM4LOAD26SM100_TMEM_LOAD_16dp256b8xENS4_13SM90_TMA_LOADES1B_NS4_17SM75_U32x4_LDSM_NENS4_14SM90_TMA_STOREES1B_NS4_17SM90_U32x4_STSM_NENS4_39AutoVectorizingCopyWithAssumedAlignmentILi128EEEEEEvvEEEEvNT_6ParamsE:
[----:B------:R-:W1:Y:S01]  /*0000*/  LDC R1, c[0x0][0x37c] ;  /* 0x0000df00ff017b82 */ /* 0x000e620000000800 */
[----:B------:R-:W2:Y:S01]  /*0010*/  S2R R96, SR_TID.X ;  /* 0x0000000000607919 */ /* 0x000ea20000002100 */
[----:B------:R-:W3:Y:S01]  /*0020*/  LDCU.64 UR8, c[0x0][0x890] ;  /* 0x00011200ff0877ac */ /* 0x000ee20008000a00 */
[----:B------:R-:W-:Y:S02]  /*0030*/  PRMT R85, RZ, 0x7610, R85 ;  /* 0x00007610ff557816 */ /* 0x000fe40000000055 */
[----:B------:R-:W-:Y:S02]  /*0040*/  ELECT P4, URZ, PT ;  /* 0x0000000000ff782f */ /* 0x000fe40003880000 */
[----:B---3--:R-:W-:-:S04]  /*0050*/  ISETP.NE.U32.AND P0, PT, RZ, UR8, PT ;  /* 0x00000008ff007c0c */ /* 0x008fc8000bf05070 */
[----:B------:R-:W-:Y:S02]  /*0060*/  ISETP.NE.AND.EX P1, PT, RZ, UR9, PT, P0 ;  /* 0x00000009ff007c0c */ /* 0x000fe4000bf25300 */
[----:B--2---:R-:W-:-:S05]  /*0070*/  SHF.R.U32.HI R86, RZ, 0x5, R96 ;  /* 0x00000005ff567819 */ /* 0x004fca0000011660 */
[----:B------:R-:W2:Y:S02]  /*0080*/  SHFL.IDX PT, R0, R86, RZ, 0x1f ;  /* 0x00001fff56007589 */ /* 0x000ea400000e0000 */
[----:B--2---:R-:W-:-:S04]  /*0090*/  R2UR UR17, R0 ;  /* 0x00000000001172ca */ /* 0x004fc800000e0000 */
[----:B-1----:R-:W-:Y:S05]  /*00a0*/  @P1 BRA `(.L_x_0) ;  /* 0x0000000000301947 */ /* 0x002fea0003800000 */
[----:B------:R-:W1:Y:S02]  /*00b0*/  LDCU.64 UR4, c[0x0][0x888] ;  /* 0x00011100ff0477ac */ /* 0x000e640008000a00 */
[----:B-1----:R-:W-:-:S04]  /*00c0*/  UISETP.NE.U32.AND UP0, UPT, UR4, URZ, UPT ;  /* 0x000000ff0400728c */ /* 0x002fc8000bf05070 */
[----:B------:R-:W-:-:S09]  /*00d0*/  UISETP.NE.AND.EX UP0, UPT, UR5, URZ, UPT, UP0 ;  /* 0x000000ff0500728c */ /* 0x000fd2000bf05300 */
[----:B------:R-:W-:Y:S05]  /*00e0*/  BRA.U !UP0, `(.L_x_1) ;  /* 0x0000000108147547 */ /* 0x000fea000b800000 */
[----:B------:R-:W1:Y:S01]  /*00f0*/  LDC.64 R2, c[0x0][0x888] ;  /* 0x00022200ff027b82 */ /* 0x000e620000000a00 */
[----:B------:R-:W1:Y:S02]  /*0100*/  LDCU.64 UR4, c[0x0][0x358] ;  /* 0x00006b00ff0477ac */ /* 0x000e640008000a00 */
[----:B-1----:R1:W5:Y:S01]  /*0110*/  LDG.E R41, desc[UR4][R2.64] ;  /* 0x0000000402297981 */ /* 0x002362000c1e1900 */
[----:B------:R-:W-:Y:S01]  /*0120*/  HFMA2 R85, -RZ, RZ, 0, 5.9604644775390625e-08 ;  /* 0x00000001ff557431 */ /* 0x000fe200000001ff */
[----:B------:R-:W-:Y:S05]  /*0130*/  BRA `(.L_x_0) ;  /* 0x00000000000c7947 */ /* 0x000fea0003800000 */
.L_x_1:
[----:B------:R-:W1:Y:S01]  /*0140*/  LDCU UR4, c[0x0][0x880] ;  /* 0x00011000ff0477ac */ /* 0x000e620008000800 */
[----:B------:R-:W-:Y:S01]  /*0150*/  HFMA2 R85, -RZ, RZ, 0, 5.9604644775390625e-08 ;  /* 0x00000001ff557431 */ /* 0x000fe200000001ff */
[----:B-1----:R-:W-:-:S07]  /*0160*/  MOV R41, UR4 ;  /* 0x0000000400297c02 */ /* 0x002fce0008000f00 */
.L_x_0:
[----:B------:R-:W2:Y:S02]  /*0170*/  LDCU.64 UR4, c[0x0][0x8b0] ;  /* 0x00011600ff0477ac */ /* 0x000ea40008000a00 */
[----:B--2---:R-:W-:-:S04]  /*0180*/  UISETP.NE.U32.AND UP0, UPT, UR4, URZ, UPT ;  /* 0x000000ff0400728c */ /* 0x004fc8000bf05070 */
[----:B------:R-:W-:-:S09]  /*0190*/  UISETP.NE.AND.EX UP0, UPT, UR5, URZ, UPT, UP0 ;  /* 0x000000ff0500728c */ /* 0x000fd2000bf05300 */
[----:B------:R-:W-:Y:S05]  /*01a0*/  BRA.U UP0, `(.L_x_2) ;  /* 0x0000000100287547 */ /* 0x000fea000b800000 */
[----:B------:R-:W2:Y:S02]  /*01b0*/  LDCU.64 UR4, c[0x0][0x8a8] ;  /* 0x00011500ff0477ac */ /* 0x000ea40008000a00 */
[----:B--2---:R-:W-:-:S04]  /*01c0*/  UISETP.NE.U32.AND UP0, UPT, UR4, URZ, UPT ;  /* 0x000000ff0400728c */ /* 0x004fc8000bf05070 */
[----:B------:R-:W-:-:S09]  /*01d0*/  UISETP.NE.AND.EX UP0, UPT, UR5, URZ, UPT, UP0 ;  /* 0x000000ff0500728c */ /* 0x000fd2000bf05300 */
[----:B------:R-:W-:Y:S05]  /*01e0*/  BRA.U !UP0, `(.L_x_3) ;  /* 0x0000000108107547 */ /* 0x000fea000b800000 */
[----:B------:R-:W2:Y:S01]  /*01f0*/  LDC.64 R38, c[0x0][0x8a8] ;  /* 0x00022a00ff267b82 */ /* 0x000ea20000000a00 */
[----:B------:R-:W2:Y:S02]  /*0200*/  LDCU.64 UR4, c[0x0][0x358] ;  /* 0x00006b00ff0477ac */ /* 0x000ea40008000a00 */
[----:B--2---:R2:W5:Y:S01]  /*0210*/  LDG.E R38, desc[UR4][R38.64] ;  /* 0x0000000426267981 */ /* 0x004562000c1e1900 */
[----:B------:R-:W-:Y:S05]  /*0220*/  BRA `(.L_x_2) ;  /* 0x0000000000087947 */ /* 0x000fea0003800000 */
.L_x_3:
[----:B------:R-:W2:Y:S02]  /*0230*/  LDCU UR4, c[0x0][0x8a0] ;  /* 0x00011400ff0477ac */ /* 0x000ea40008000800 */
[----:B--2---:R-:W-:Y:S02]  /*0240*/  MOV R38, UR4 ;  /* 0x0000000400267c02 */ /* 0x004fe40008000f00 */
.L_x_2:
[----:B------:R-:W-:Y:S01]  /*0250*/  IMAD.U32 R0, RZ, RZ, UR17 ;  /* 0x00000011ff007e24 */ /* 0x000fe2000f8e00ff */
[----:B------:R-:W-:Y:S04]  /*0260*/  BSSY.RECONVERGENT B0, `(.L_x_4) ;  /* 0x000000c000007945 */ /* 0x000fe80003800200 */
[C---:B------:R-:W-:Y:S02]  /*0270*/  ISETP.NE.OR P2, PT, R0.reuse, 0x1, !P4 ;  /* 0x000000010000780c */ /* 0x040fe40006745670 */
[----:B------:R-:W-:-:S11]  /*0280*/  ISETP.NE.OR P1, PT, R0, 0x3, !P4 ;  /* 0x000000030000780c */ /* 0x000fd60006725670 */
[----:B------:R-:W-:Y:S05]  /*0290*/  @P2 BRA `(.L_x_5) ;  /* 0x0000000000202947 */ /* 0x000fea0003800000 */
[----:B------:R-:W3:Y:S02]  /*02a0*/  LDCU.64 UR4, c[0x0][0x348] ;  /* 0x00006900ff0477ac */ /* 0x000ee40008000a00 */
[----:B---3--:R-:W-:Y:S02]  /*02b0*/  UIADD3 UR6, UP1, UPT, UR4, 0x80, URZ ;  /* 0x0000008004067890 */ /* 0x008fe4000ff3e0ff */
[----:B------:R-:W-:Y:S02]  /*02c0*/  UIADD3 UR4, UP0, UPT, UR4, 0x180, URZ ;  /* 0x0000018004047890 */ /* 0x000fe4000ff1e0ff */
[----:B------:R-:W-:Y:S02]  /*02d0*/  UIADD3.X UR7, UPT, UPT, URZ, UR5, URZ, UP1, !UPT ;  /* 0x00000005ff077290 */ /* 0x000fe40008ffe4ff */
[----:B------:R-:W-:-:S07]  /*02e0*/  UIADD3.X UR5, UPT, UPT, URZ, UR5, URZ, UP0, !UPT ;  /* 0x00000005ff057290 */ /* 0x000fce00087fe4ff */
[----:B------:R3:W-:Y:S02]  /*02f0*/  UTMACCTL.PF [UR6] ;  /* 0x00000000060079b9 */ /* 0x0007e40008040000 */
[----:B------:R3:W-:Y:S02]  /*0300*/  UTMACCTL.PF [UR4] ;  /* 0x00000000040079b9 */ /* 0x0007e40008040000 */
[----:B---3--:R-:W-:Y:S01]  /*0310*/  NOP ;  /* 0x0000000000007918 */ /* 0x008fe20000000000 */
.L_x_5:
[----:B------:R-:W-:Y:S05]  /*0320*/  BSYNC.RECONVERGENT B0 ;  /* 0x0000000000007941 */ /* 0x000fea0003800200 */
.L_x_4:
[----:B------:R-:W-:Y:S04]  /*0330*/  BSSY.RECONVERGENT B0, `(.L_x_6) ;  /* 0x000000a000007945 */ /* 0x000fe80003800200 */
        /* <DEDUP_REMOVED lines=9> */
.L_x_7:
[----:B------:R-:W-:Y:S05]  /*03d0*/  BSYNC.RECONVERGENT B0 ;  /* 0x0000000000007941 */ /* 0x000fea0003800200 */
.L_x_6:
[----:B------:R-:W3:Y:S01]  /*03e0*/  LDCU.64 UR4, c[0x0][0x888] ;  /* 0x00011100ff0477ac */ /* 0x000ee20008000a00 */
[----:B------:R-:W-:Y:S01]  /*03f0*/  ISETP.NE.AND.EX P0, PT, RZ, UR9, PT, P0 ;  /* 0x00000009ff007c0c */ /* 0x000fe2000bf05300 */
[----:B------:R-:W-:Y:S01]  /*0400*/  UPLOP3.LUT UP3, UPT, UPT, UPT, UPT, 0x80, 0x8 ;  /* 0x000000000008789c */ /* 0x000fe20003f6f070 */
[----:B---3--:R-:W-:-:S04]  /*0410*/  ISETP.NE.U32.AND P1, PT, RZ, UR4, PT ;  /* 0x00000004ff007c0c */ /* 0x008fc8000bf25070 */
[----:B------:R-:W-:-:S13]  /*0420*/  ISETP.NE.AND.EX P1, PT, RZ, UR5, PT, P1 ;  /* 0x00000005ff007c0c */ /* 0x000fda000bf25310 */
[----:B------:R-:W-:Y:S05]  /*0430*/  @P1 BRA P0, `(.L_x_8) ;  /* 0x0000000000281947 */ /* 0x000fea0000000000 */
[----:B------:R-:W-:Y:S01]  /*0440*/  UISETP.NE.U32.AND UP0, UPT, UR8, URZ, UPT ;  /* 0x000000ff0800728c */ /* 0x000fe2000bf05070 */
[----:B-----5:R-:W-:Y:S01]  /*0450*/  FSETP.NEU.AND P0, PT, R41, RZ, PT ;  /* 0x000000ff2900720b */ /* 0x020fe20003f0d000 */
[----:B------:R-:W-:Y:S02]  /*0460*/  UISETP.NE.U32.AND UP2, UPT, UR4, URZ, UPT ;  /* 0x000000ff0400728c */ /* 0x000fe4000bf45070 */
[----:B------:R-:W-:Y:S02]  /*0470*/  UISETP.NE.AND.EX UP1, UPT, UR9, URZ, UPT, UP0 ;  /* 0x000000ff0900728c */ /* 0x000fe4000bf25300 */
[----:B------:R-:W-:-:S04]  /*0480*/  UISETP.NE.AND.EX UP0, UPT, UR5, URZ, UPT, UP2 ;  /* 0x000000ff0500728c */ /* 0x000fc8000bf05320 */
[----:B------:R-:W-:-:S04]  /*0490*/  USEL UR4, URZ, 0xffffffff, UP0 ;  /* 0xffffffffff047887 */ /* 0x000fc80008000000 */
[----:B------:R-:W-:Y:S01]  /*04a0*/  VOTEU.ANY UP0, P0 ;  /* 0x0000000000ff7886 */ /* 0x000fe20000000100 */
[----:B------:R-:W-:-:S04]  /*04b0*/  @!UP1 USEL UR4, URZ, 0xffffffff, UP0 ;  /* 0xffffffffff049887 */ /* 0x000fc80008000000 */
[----:B------:R-:W-:-:S04]  /*04c0*/  ULOP3.LUT UR4, UR4, 0x1, URZ, 0xc0, !UPT ;  /* 0x0000000104047892 */ /* 0x000fc8000f8ec0ff */
[----:B------:R-:W-:-:S11]  /*04d0*/  UISETP.NE.U32.AND UP3, UPT, UR4, 0x1, UPT ;  /* 0x000000010400788c */ /* 0x000fd6000bf65070 */
.L_x_8:
[----:B-1----:R-:W1:Y:S01]  /*04e0*/  SHFL.IDX PT, R2, R86, RZ, 0x1f ;  /* 0x00001fff56027589 */ /* 0x002e6200000e0000 */
[----:B------:R-:W-:-:S04]  /*04f0*/  UISETP.NE.AND UP0, UPT, UR17, 0x2, UPT ;  /* 0x000000021100788c */ /* 0x000fc8000bf05270 */
[----:B------:R-:W-:Y:S01]  /*0500*/  USEL UR40, URZ, 0x1, UP0 ;  /* 0x00000001ff287887 */ /* 0x000fe20008000000 */
[----:B-1----:R-:W-:-:S13]  /*0510*/  ISETP.NE.AND P0, PT, R2, RZ, PT ;  /* 0x000000ff0200720c */ /* 0x002fda0003f05270 */
[----:B------:R-:W-:Y:S05]  /*0520*/  @P0 BRA `(.L_x_9) ;  /* 0x0000000000480947 */ /* 0x000fea0003800000 */
[----:B------:R-:W1:Y:S01]  /*0530*/  S2UR UR4, SR_CgaCtaId ;  /* 0x00000000000479c3 */ /* 0x000e620000008800 */
[----:B------:R-:W-:Y:S01]  /*0540*/  UMOV UR5, 0x400 ;  /* 0x0000040000057882 */ /* 0x000fe20000000000 */
[----:B------:R-:W-:Y:S01]  /*0550*/  UMOV UR8, 0x1 ;  /* 0x0000000100087882 */ /* 0x000fe20000000000 */
[----:B------:R-:W-:Y:S01]  /*0560*/  UMOV UR6, 0x7 ;  /* 0x0000000700067882 */ /* 0x000fe20000000000 */
[----:B------:R-:W-:-:S04]  /*0570*/  UIADD3 UR8, UPT, UPT, -UR8, 0x100000, URZ ;  /* 0x0010000008087890 */ /* 0x000fc8000fffe1ff */
[----:B------:R-:W-:Y:S02]  /*0580*/  USHF.L.U32 UR9, UR8, 0xb, URZ ;  /* 0x0000000b08097899 */ /* 0x000fe400080006ff */
[----:B------:R-:W-:Y:S02]  /*0590*/  USHF.L.U32 UR8, UR8, 0x1, URZ ;  /* 0x0000000108087899 */ /* 0x000fe400080006ff */
[----:B------:R-:W-:-:S04]  /*05a0*/  UIADD3 UR6, UPT, UPT, -UR6, 0x100000, URZ ;  /* 0x0010000006067890 */ /* 0x000fc8000fffe1ff */
[----:B------:R-:W-:Y:S02]  /*05b0*/  USHF.L.U32 UR7, UR6, 0xb, URZ ;  /* 0x0000000b06077899 */ /* 0x000fe400080006ff */
[----:B------:R-:W-:Y:S01]  /*05c0*/  USHF.L.U32 UR6, UR6, 0x1, URZ ;  /* 0x0000000106067899 */ /* 0x000fe200080006ff */
[----:B------:R-:W-:Y:S01]  /*05d0*/  ELECT P0, URZ, PT ;  /* 0x0000000000ff782f */ /* 0x000fe20003800000 */
[----:B-1----:R-:W-:Y:S01]  /*05e0*/  ULEA UR4, UR4, UR5, 0x18 ;  /* 0x0000000504047291 */ /* 0x002fe2000f8ec0ff */
[----:B------:R-:W1:Y:S11]  /*05f0*/  FENCE.VIEW.ASYNC.S ;  /* 0x00000000000073c6 */ /* 0x000e760000000000 */
[----:B-1----:R1:W3:Y:S01]  /*0600*/  SYNCS.EXCH.64 URZ, [UR4], UR8 ;  /* 0x0000000804ff75b2 */ /* 0x0022e20008000100 */
[----:B------:R1:W4:Y:S01]  /*0610*/  SYNCS.EXCH.64 URZ, [UR4+0x10], UR6 ;  /* 0x0000100604ff75b2 */ /* 0x0003220008000100 */
[----:B------:R1:W1:Y:S01]  /*0620*/  SYNCS.EXCH.64 URZ, [UR4+0x8], UR8 ;  /* 0x0000080804ff75b2 */ /* 0x0002620008000100 */
[----:B------:R1:W1:Y:S01]  /*0630*/  SYNCS.EXCH.64 URZ, [UR4+0x18], UR6 ;  /* 0x0000180604ff75b2 */ /* 0x0002620008000100 */
[----:B------:R-:W-:Y:S01]  /*0640*/  NOP ;  /* 0x0000000000007918 */ /* 0x000fe20000000000 */
.L_x_9:
[----:B------:R-:W2:Y:S01]  /*0650*/  SHFL.IDX PT, R2, R86, RZ, 0x1f ;  /* 0x00001fff56027589 */ /* 0x000ea200000e0000 */
[----:B------:R-:W-:Y:S01]  /*0660*/  NOP ;  /* 0x0000000000007918 */ /* 0x000fe20000000000 */
[----:B--2---:R-:W-:-:S13]  /*0670*/  ISETP.NE.AND P0, PT, R2, 0x1, PT ;  /* 0x000000010200780c */ /* 0x004fda0003f05270 */
[----:B------:R-:W-:Y:S05]  /*0680*/  @P0 BRA `(.L_x_10) ;  /* 0x0000000000580947 */ /* 0x000fea0003800000 */
[----:B-1----:R-:W1:Y:S01]  /*0690*/  S2UR UR4, SR_CgaCtaId ;  /* 0x00000000000479c3 */ /* 0x002e620000008800 */
        /* <DEDUP_REMOVED lines=12> */
[----:B-1----:R2:W1:Y:S01]  /*0760*/  SYNCS.EXCH.64 URZ, [UR4+0x20], UR8 ;  /* 0x0000200804ff75b2 */ /* 0x0024620008000100 */
[----:B------:R2:W1:Y:S01]  /*0770*/  SYNCS.EXCH.64 URZ, [UR4+0x40], UR6 ;  /* 0x0000400604ff75b2 */ /* 0x0004620008000100 */
[----:B------:R2:W1:Y:S01]  /*0780*/  SYNCS.EXCH.64 URZ, [UR4+0x28], UR8 ;  /* 0x0000280804ff75b2 */ /* 0x0004620008000100 */
[----:B------:R2:W1:Y:S01]  /*0790*/  SYNCS.EXCH.64 URZ, [UR4+0x48], UR6 ;  /* 0x0000480604ff75b2 */ /* 0x0004620008000100 */
[----:B------:R2:W1:Y:S01]  /*07a0*/  SYNCS.EXCH.64 URZ, [UR4+0x30], UR8 ;  /* 0x0000300804ff75b2 */ /* 0x0004620008000100 */
[----:B------:R2:W1:Y:S01]  /*07b0*/  SYNCS.EXCH.64 URZ, [UR4+0x50], UR6 ;  /* 0x0000500604ff75b2 */ /* 0x0004620008000100 */
[----:B------:R2:W1:Y:S01]  /*07c0*/  SYNCS.EXCH.64 URZ, [UR4+0x38], UR8 ;  /* 0x0000380804ff75b2 */ /* 0x0004620008000100 */
[----:B------:R2:W1:Y:S02]  /*07d0*/  SYNCS.EXCH.64 URZ, [UR4+0x58], UR6 ;  /* 0x0000580604ff75b2 */ /* 0x0004640008000100 */
[----:B--2---:R-:W-:Y:S01]  /*07e0*/  NOP ;  /* 0x0000000000007918 */ /* 0x004fe20000000000 */
.L_x_10:
[----:B------:R-:W2:Y:S01]  /*07f0*/  SHFL.IDX PT, R2, R86, RZ, 0x1f ;  /* 0x00001fff56027589 */ /* 0x000ea200000e0000 */
[----:B------:R-:W-:Y:S01]  /*0800*/  NOP ;  /* 0x0000000000007918 */ /* 0x000fe20000000000 */
[----:B--2---:R-:W-:-:S13]  /*0810*/  ISETP.NE.AND P0, PT, R2, 0x3, PT ;  /* 0x000000030200780c */ /* 0x004fda0003f05270 */
[----:B------:R-:W-:Y:S05]  /*0820*/  @P0 BRA `(.L_x_11) ;  /* 0x0000000000300947 */ /* 0x000fea0003800000 */
[----:B-1----:R-:W1:Y:S01]  /*0830*/  S2UR UR4, SR_CgaCtaId ;  /* 0x00000000000479c3 */ /* 0x002e620000008800 */
[----:B------:R-:W-:Y:S01]  /*0840*/  UMOV UR6, 0x400 ;  /* 0x0000040000067882 */ /* 0x000fe20000000000 */
[----:B------:R-:W-:Y:S01]  /*0850*/  UMOV UR5, 0x20 ;  /* 0x0000002000057882 */ /* 0x000fe20000000000 */
[----:B------:R-:W-:Y:S01]  /*0860*/  ELECT P0, URZ, PT ;  /* 0x0000000000ff782f */ /* 0x000fe20003800000 */
[----:B-1----:R-:W-:Y:S02]  /*0870*/  ULEA UR6, UR4, UR6, 0x18 ;  /* 0x0000000604067291 */ /* 0x002fe4000f8ec0ff */
[----:B------:R-:W-:-:S04]  /*0880*/  UIADD3 UR4, UPT, UPT, -UR5, 0x100000, URZ ;  /* 0x0010000005047890 */ /* 0x000fc8000fffe1ff */
[----:B------:R-:W-:Y:S02]  /*0890*/  USHF.L.U32 UR5, UR4, 0xb, URZ ;  /* 0x0000000b04057899 */ /* 0x000fe400080006ff */
[----:B------:R-:W-:Y:S01]  /*08a0*/  USHF.L.U32 UR4, UR4, 0x1, URZ ;  /* 0x0000000104047899 */ /* 0x000fe200080006ff */
[----:B------:R-:W1:Y:S11]  /*08b0*/  FENCE.VIEW.ASYNC.S ;  /* 0x00000000000073c6 */ /* 0x000e760000000000 */
[----:B-1----:R2:W1:Y:S01]  /*08c0*/  SYNCS.EXCH.64 URZ, [UR6+0x60], UR4 ;  /* 0x0000600406ff75b2 */ /* 0x0024620008000100 */
[----:B------:R2:W1:Y:S02]  /*08d0*/  SYNCS.EXCH.64 URZ, [UR6+0x68], UR4 ;  /* 0x0000680406ff75b2 */ /* 0x0004640008000100 */
[----:B--2---:R-:W-:Y:S01]  /*08e0*/  NOP ;  /* 0x0000000000007918 */ /* 0x004fe20000000000 */
.L_x_11:
[----:B------:R-:W2:Y:S01]  /*08f0*/  SHFL.IDX PT, R2, R86, RZ, 0x1f ;  /* 0x00001fff56027589 */ /* 0x000ea200000e0000 */
[----:B------:R-:W-:Y:S01]  /*0900*/  NOP ;  /* 0x0000000000007918 */ /* 0x000fe20000000000 */
[----:B--2---:R-:W-:-:S13]  /*0910*/  ISETP.NE.AND P0, PT, R2, 0x4, PT ;  /* 0x000000040200780c */ /* 0x004fda0003f05270 */
[----:B------:R-:W-:Y:S05]  /*0920*/  @P0 BRA `(.L_x_12) ;  /* 0x00000000004c0947 */ /* 0x000fea0003800000 */
[----:B-1----:R-:W1:Y:S01]  /*0930*/  S2UR UR6, SR_CgaCtaId ;  /* 0x00000000000679c3 */ /* 0x002e620000008800 */
[----:B------:R-:W-:Y:S01]  /*0940*/  UMOV UR4, 0xe20 ;  /* 0x00000e2000047882 */ /* 0x000fe20000000000 */
[----:B------:R-:W-:Y:S01]  /*0950*/  UMOV UR5, 0x400 ;  /* 0x0000040000057882 */ /* 0x000fe20000000000 */
[----:B------:R-:W-:Y:S01]  /*0960*/  USEL UR4, UR4, 0xc20, UP3 ;  /* 0x00000c2004047887 */ /* 0x000fe20009800000 */
[----:B------:R-:W-:Y:S01]  /*0970*/  UMOV UR8, 0x1 ;  /* 0x0000000100087882 */ /* 0x000fe20000000000 */
[----:B------:R-:W-:Y:S01]  /*0980*/  ELECT P0, URZ, PT ;  /* 0x0000000000ff782f */ /* 0x000fe20003800000 */
[----:B------:R-:W-:-:S04]  /*0990*/  UIADD3 UR8, UPT, UPT, -UR8, 0x100000, URZ ;  /* 0x0010000008087890 */ /* 0x000fc8000fffe1ff */
[----:B------:R-:W-:Y:S02]  /*09a0*/  USHF.L.U32 UR9, UR8, 0xb, URZ ;  /* 0x0000000b08097899 */ /* 0x000fe400080006ff */
[----:B------:R-:W-:Y:S02]  /*09b0*/  USHF.L.U32 UR8, UR8, 0x1, URZ ;  /* 0x0000000108087899 */ /* 0x000fe400080006ff */
[----:B-1----:R-:W-:Y:S02]  /*09c0*/  ULEA UR6, UR6, UR5, 0x18 ;  /* 0x0000000506067291 */ /* 0x002fe4000f8ec0ff */
[----:B------:R-:W-:-:S04]  /*09d0*/  UIADD3 UR4, UPT, UPT, -UR4, 0x100000, URZ ;  /* 0x0010000004047890 */ /* 0x000fc8000fffe1ff */
[----:B------:R-:W-:Y:S02]  /*09e0*/  USHF.L.U32 UR5, UR4, 0xb, URZ ;  /* 0x0000000b04057899 */ /* 0x000fe400080006ff */
[----:B------:R-:W-:Y:S01]  /*09f0*/  USHF.L.U32 UR4, UR4, 0x1, URZ ;  /* 0x0000000104047899 */ /* 0x000fe200080006ff */
[----:B------:R-:W1:Y:S03]  /*0a00*/  FENCE.VIEW.ASYNC.S ;  /* 0x00000000000073c6 */ /* 0x000e660000000000 */
[----:B-1----:R2:W1:Y:S08]  /*0a10*/  SYNCS.EXCH.64 URZ, [UR6+0x70], UR8 ;  /* 0x0000700806ff75b2 */ /* 0x0024700008000100 */
[----:B------:R2:W1:Y:S01]  /*0a20*/  SYNCS.EXCH.64 URZ, [UR6+0x80], UR4 ;  /* 0x0000800406ff75b2 */ /* 0x0004620008000100 */
[----:B------:R2:W1:Y:S01]  /*0a30*/  SYNCS.EXCH.64 URZ, [UR6+0x78], UR8 ;  /* 0x0000780806ff75b2 */ /* 0x0004620008000100 */
[----:B------:R2:W1:Y:S02]  /*0a40*/  SYNCS.EXCH.64 URZ, [UR6+0x88], UR4 ;  /* 0x0000880406ff75b2 */ /* 0x0004640008000100 */
[----:B--2---:R-:W-:Y:S01]  /*0a50*/  NOP ;  /* 0x0000000000007918 */ /* 0x004fe20000000000 */
.L_x_12:
        /* <DEDUP_REMOVED lines=26> */
.L_x_13:
[----:B------:R-:W2:Y:S01]  /*0c00*/  SHFL.IDX PT, R2, R86, RZ, 0x1f ;  /* 0x00001fff56027589 */ /* 0x000ea200000e0000 */
[----:B------:R-:W1:Y:S01]  /*0c10*/  S2UR UR52, SR_CgaCtaId ;  /* 0x00000000003479c3 */ /* 0x000e620000008800 */
[----:B------:R-:W-:Y:S01]  /*0c20*/  NOP ;  /* 0x0000000000007918 */ /* 0x000fe20000000000 */
[----:B--2---:R-:W-:-:S13]  /*0c30*/  ISETP.NE.AND P0, PT, R2, 0x3, PT ;  /* 0x000000030200780c */ /* 0x004fda0003f05270 */
[----:B-1----:R-:W-:Y:S05]  /*0c40*/  @P0 BRA `(.L_x_14) ;  /* 0x0000000000340947 */ /* 0x002fea0003800000 */
[----:B------:R-:W-:Y:S01]  /*0c50*/  UMOV UR4, 0x400 ;  /* 0x0000040000047882 */ /* 0x000fe20000000000 */
[----:B------:R-:W-:Y:S01]  /*0c60*/  UMOV UR6, 0x20 ;  /* 0x0000002000067882 */ /* 0x000fe20000000000 */
[----:B------:R-:W-:Y:S02]  /*0c70*/  ULEA UR4, UR52, UR4, 0x18 ;  /* 0x0000000434047291 */ /* 0x000fe4000f8ec0ff */
[----:B------:R-:W-:-:S04]  /*0c80*/  UIADD3 UR6, UPT, UPT, -UR6, 0x100000, URZ ;  /* 0x0010000006067890 */ /* 0x000fc8000fffe1ff */
[----:B------:R-:W-:Y:S02]  /*0c90*/  USHF.L.U32 UR7, UR6, 0xb, URZ ;  /* 0x0000000b06077899 */ /* 0x000fe400080006ff */
[----:B------:R-:W-:Y:S01]  /*0ca0*/  USHF.L.U32 UR6, UR6, 0x1, URZ ;  /* 0x0000000106067899 */ /* 0x000fe200080006ff */
[----:B------:R-:W-:Y:S01]  /*0cb0*/  ELECT P0, URZ, PT ;  /* 0x0000000000ff782f */ /* 0x000fe20003800000 */
[----:B------:R-:W1:Y:S10]  /*0cc0*/  FENCE.VIEW.ASYNC.S ;  /* 0x00000000000073c6 */ /* 0x000e740000000000 */
[----:B-1----:R1:W2:Y:S01]  /*0cd0*/  SYNCS.EXCH.64 URZ, [UR4+0xd0], UR6 ;  /* 0x0000d00604ff75b2 */ /* 0x0022a20008000100 */
[----:B------:R1:W1:Y:S01]  /*0ce0*/  SYNCS.EXCH.64 URZ, [UR4+0xe0], UR6 ;  /* 0x0000e00604ff75b2 */ /* 0x0002620008000100 */
[----:B------:R1:W1:Y:S01]  /*0cf0*/  SYNCS.EXCH.64 URZ, [UR4+0xd8], UR6 ;  /* 0x0000d80604ff75b2 */ /* 0x0002620008000100 */
[----:B------:R1:W1:Y:S01]  /*0d00*/  SYNCS.EXCH.64 URZ, [UR4+0xe8], UR6 ;  /* 0x0000e80604ff75b2 */ /* 0x0002620008000100 */
[----:B------:R-:W-:Y:S01]  /*0d10*/  NOP ;  /* 0x0000000000007918 */ /* 0x000fe20000000000 */
.L_x_14:
[----:B------:R-:W3:Y:S01]  /*0d20*/  LDCU UR29, c[0x0][0x36c] ;  /* 0x00006d80ff1d77ac */ /* 0x000ee20008000800 */
[----:B------:R-:W-:Y:S01]  /*0d30*/  ISETP.NE.OR P4, PT, R0, 0x2, !P4 ;  /* 0x000000020000780c */ /* 0x000fe20006785670 */
[----:B------:R-:W-:Y:S01]  /*0d40*/  NOP ;  /* 0x0000000000007918 */ /* 0x000fe20000000000 */
[----:B------:R-:W-:Y:S01]  /*0d50*/  LOP3.LUT R0, R96, 0x1f, RZ, 0xc0, !PT ;  /* 0x0000001f60007812 */ /* 0x000fe200078ec0ff */
[----:B------:R-:W-:Y:S02]  /*0d60*/  UISETP.NE.AND UP4, UPT, UR17, URZ, UPT ;  /* 0x000000ff1100728c */ /* 0x000fe4000bf85270 */
[----:B---3--:R-:W-:-:S09]  /*0d70*/  UISETP.EQ.U32.AND UP0, UPT, UR29, 0x1, UPT ;  /* 0x000000011d00788c */ /* 0x008fd2000bf02070 */
[----:B------:R-:W-:Y:S05]  /*0d80*/  BRA.U !UP0, `(.L_x_15) ;  /* 0x0000000108087547 */ /* 0x000fea000b800000 */
[----:B-12-4-:R-:W-:Y:S01]  /*0d90*/  UCGABAR_ARV ;  /* 0x00000000000079c7 */ /* 0x016fe20008000000 */
[----:B------:R-:W-:Y:S05]  /*0da0*/  BRA `(.L_x_16) ;  /* 0x0000000000047947 */ /* 0x000fea0003800000 */
.L_x_15:
[----:B-12-4-:R-:W-:Y:S01]  /*0db0*/  NOP ;  /* 0x0000000000007918 */ /* 0x016fe20000000000 */
.L_x_16:
[----:B------:R-:W1:Y:S01]  /*0dc0*/  S2UR UR9, SR_CTAID.Y ;  /* 0x00000000000979c3 */ /* 0x000e620000002600 */
[----:B------:R-:W-:-:S05]  /*0dd0*/  CS2R.32 R87, SR_CgaSize ;  /* 0x0000000000577805 */ /* 0x000fca0000008a00 */
[----:B------:R-:W-:-:S05]  /*0de0*/  IMAD R87, R87, -0xa0, RZ ;  /* 0xffffff6057577824 */ /* 0x000fca00078e02ff */
[----:B------:R-:W-:-:S14]  /*0df0*/  R2UR UR5, R87 ;  /* 0x00000000570572ca */ /* 0x000fdc00000e0000 */
[----:B------:R-:W2:Y:S01]  /*0e00*/  LDCU UR5, c[0x0][UR5+0x2b4] ;  /* 0x00005680050577ac */ /* 0x000ea20008000800 */
[----:B------:R-:W-:-:S05]  /*0e10*/  CS2R.32 R87, SR_CgaSize ;  /* 0x0000000000577805 */ /* 0x000fca0000008a00 */
[----:B------:R-:W-:-:S05]  /*0e20*/  IMAD R87, R87, -0xa0, RZ ;  /* 0xffffff6057577824 */ /* 0x000fca00078e02ff */
[----:B------:R-:W-:-:S14]  /*0e30*/  R2UR UR4, R87 ;  /* 0x00000000570472ca */ /* 0x000fdc00000e0000 */
[----:B------:R-:W3:Y:S01]  /*0e40*/  LDCU UR4, c[0x0][UR4+0x2b0] ;  /* 0x00005600040477ac */ /* 0x000ee20008000800 */
[----:B------:R-:W4:Y:S01]  /*0e50*/  S2UR UR8, SR_CTAID.X ;  /* 0x00000000000879c3 */ /* 0x000f220000002500 */
[----:B------:R-:W-:-:S05]  /*0e60*/  CS2R.32 R87, SR_CgaSize ;  /* 0x0000000000577805 */ /* 0x000fca0000008a00 */
[----:B------:R-:W-:-:S05]  /*0e70*/  IMAD R87, R87, -0xa0, RZ ;  /* 0xffffff6057577824 */ /* 0x000fca00078e02ff */
[----:B------:R-:W-:-:S14]  /*0e80*/  R2UR UR10, R87 ;  /* 0x00000000570a72ca */ /* 0x000fdc00000e0000 */
[----:B------:R-:W3:Y:S01]  /*0e90*/  LDCU UR10, c[0x0][UR10+0x2a4] ;  /* 0x000054800a0a77ac */ /* 0x000ee20008000800 */
[----:B------:R-:W-:Y:S01]  /*0ea0*/  ULOP3.LUT UR55, UR52, 0x3, URZ, 0xc0, !UPT ;  /* 0x0000000334377892 */ /* 0x000fe2000f8ec0ff */
[----:B------:R-:W-:-:S05]  /*0eb0*/  CS2R.32 R87, SR_CgaSize ;  /* 0x0000000000577805 */ /* 0x000fca0000008a00 */
[----:B------:R-:W-:-:S05]  /*0ec0*/  IMAD R87, R87, -0xa0, RZ ;  /* 0xffffff6057577824 */ /* 0x000fca00078e02ff */
[----:B------:R-:W-:-:S14]  /*0ed0*/  R2UR UR63, R87 ;  /* 0x00000000573f72ca */ /* 0x000fdc00000e0000 */
[----:B------:R-:W3:Y:S01]  /*0ee0*/  LDCU UR63, c[0x0][UR63+0x2a0] ;  /* 0x000054003f3f77ac */ /* 0x000ee20008000800 */
[----:B------:R-:W3:Y:S01]  /*0ef0*/  S2UR UR36, SR_CTAID.Z ;  /* 0x00000000002479c3 */ /* 0x000ee20000002700 */
[----:B------:R-:W3:Y:S01]  /*0f00*/  LDCU UR26, c[0x0][0xb24] ;  /* 0x00016480ff1a77ac */ /* 0x000ee20008000800 */
[----:B------:R-:W-:Y:S01]  /*0f10*/  UISETP.GT.U32.AND UP1, UPT, UR55, 0xffff, UPT ;  /* 0x0000ffff3700788c */ /* 0x000fe2000bf24070 */
[----:B-1----:R-:W-:Y:S01]  /*0f20*/  I2FP.F32.U32 R2, UR9 ;  /* 0x0000000900027c45 */ /* 0x002fe20008201000 */
[----:B------:R-:W-:Y:S01]  /*0f30*/  UMOV UR30, 0xf ;  /* 0x0000000f001e7882 */ /* 0x000fe20000000000 */
[----:B------:R-:W-:Y:S01]  /*0f40*/  UMOV UR31, 0x1111 ;  /* 0x00001111001f7882 */ /* 0x000fe20000000000 */
[----:B------:R-:W-:Y:S02]  /*0f50*/  USHF.L.U32 UR38, UR52, 0x8, URZ ;  /* 0x0000000834267899 */ /* 0x000fe400080006ff */
[----:B--2---:R-:W-:Y:S01]  /*0f60*/  FMUL R2, R2, UR5 ;  /* 0x0000000502027c20 */ /* 0x004fe20008400000 */
[----:B------:R-:W-:Y:S01]  /*0f70*/  USEL UR5, UR55, 0xffff, !UP1 ;  /* 0x0000ffff37057887 */ /* 0x000fe2000c800000 */
[----:B----4-:R-:W-:Y:S01]  /*0f80*/  I2FP.F32.U32 R3, UR8 ;  /* 0x0000000800037c45 */ /* 0x010fe20008201000 */
[----:B------:R-:W-:-:S03]  /*0f90*/  USHF.L.U32 UR37, UR52, 0xc, URZ ;  /* 0x0000000c34257899 */ /* 0x000fc600080006ff */
[----:B------:R-:W1:Y:S01]  /*0fa0*/  F2I.U32.TRUNC.NTZ R2, R2 ;  /* 0x0000000200027305 */ /* 0x000e62000020f000 */
[----:B------:R-:W-:Y:S01]  /*0fb0*/  ULOP3.LUT UR5, UR5, 0xffff, URZ, 0xc0, !UPT ;  /* 0x0000ffff05057892 */ /* 0x000fe2000f8ec0ff */
[----:B---3--:R-:W-:Y:S01]  /*0fc0*/  FMUL R3, R3, UR4 ;  /* 0x0000000403037c20 */ /* 0x008fe20008400000 */
[----:B------:R-:W-:Y:S02]  /*0fd0*/  ULOP3.LUT UR4, UR52, 0xc, URZ, 0xc0, !UPT ;  /* 0x0000000c34047892 */ /* 0x000fe4000f8ec0ff */
[----:B------:R-:W-:Y:S02]  /*0fe0*/  USHF.L.U32 UR31, UR31, UR5, URZ ;  /* 0x000000051f1f7299 */ /* 0x000fe400080006ff */
[----:B------:R-:W-:Y:S01]  /*0ff0*/  UISETP.GT.U32.AND UP0, UPT, UR4, 0xffff, UPT ;  /* 0x0000ffff0400788c */ /* 0x000fe2000bf04070 */
[----:B------:R-:W2:Y:S01]  /*1000*/  F2I.U32.TRUNC.NTZ R3, R3 ;  /* 0x0000000300037305 */ /* 0x000ea2000020f000 */
[----:B------:R-:W-:Y:S02]  /*1010*/  USHF.R.U32.HI UR27, URZ, 0x2, UR52 ;  /* 0x00000002ff1b7899 */ /* 0x000fe40008011634 */
[----:B------:R-:W-:Y:S01]  /*1020*/  USEL UR4, UR4, 0xffff, !UP0 ;  /* 0x0000ffff04047887 */ /* 0x000fe2000c000000 */
[----:B------:R-:W3:Y:S01]  /*1030*/  LDCU UR42, c[0x0][0xb24] ;  /* 0x00016480ff2a77ac */ /* 0x000ee20008000800 */
[----:B-1----:R-:W-:-:S02]  /*1040*/  R2UR UR6, R2 ;  /* 0x00000000020672ca */ /* 0x002fc400000e0000 */
[----:B------:R-:W-:Y:S01]  /*1050*/  ULOP3.LUT UR4, UR4, 0xffff, URZ, 0xc0, !UPT ;  /* 0x0000ffff04047892 */ /* 0x000fe2000f8ec0ff */
[----:B------:R-:W-:Y:S01]  /*1060*/  PRMT R2, RZ, 0x7610, R2 ;  /* 0x00007610ff027816 */ /* 0x000fe20000000002 */
[----:B------:R-:W1:Y:S01]  /*1070*/  LDCU UR28, c[0x0][0xb30] ;  /* 0x00016600ff1c77ac */ /* 0x000e620008000800 */
[----:B--2---:R-:W-:Y:S01]  /*1080*/  R2UR UR7, R3 ;  /* 0x00000000030772ca */ /* 0x004fe200000e0000 */
[----:B------:R-:W-:Y:S02]  /*1090*/  USHF.L.U32 UR30, UR30, UR4, URZ ;  /* 0x000000041e1e7299 */ /* 0x000fe400080006ff */
[----:B------:R-:W-:-:S05]  /*10a0*/  UISETP.NE.AND UP6, UPT, UR17, 0x2, UPT ;  /* 0x000000021100788c */ /* 0x000fca000bfc5270 */
[----:B------:R-:W-:Y:S02]  /*10b0*/  UIADD3 UR4, UPT, UPT, -UR6, URZ, URZ ;  /* 0x000000ff06047290 */ /* 0x000fe4000fffe1ff */
[----:B------:R-:W-:Y:S02]  /*10c0*/  ULOP3.LUT UR38, UR38, 0xc00, URZ, 0xc0, !UPT ;  /* 0x00000c0026267892 */ /* 0x000fe4000f8ec0ff */
[----:B------:R-:W-:Y:S02]  /*10d0*/  UIMAD UR4, UR10, UR4, UR9 ;  /* 0x000000040a0472a4 */ /* 0x000fe4000f8e0209 */
[----:B------:R-:W-:Y:S02]  /*10e0*/  ULOP3.LUT UR37, UR37, 0x3000, URZ, 0xc0, !UPT ;  /* 0x0000300025257892 */ /* 0x000fe4000f8ec0ff */
[----:B------:R-:W-:Y:S02]  /*10f0*/  UIADD3 UR5, UPT, UPT, -UR7, URZ, URZ ;  /* 0x000000ff07057290 */ /* 0x000fe4000fffe1ff */
[----:B------:R-:W-:Y:S01]  /*1100*/  IMAD.U32 R87, RZ, RZ, UR4 ;  /* 0x00000004ff577e24 */ /* 0x000fe2000f8e00ff */
[----:B------:R-:W-:Y:S01]  /*1110*/  UISETP.GE.AND UP5, UPT, UR26, 0x1, UPT ;  /* 0x000000011a00788c */ /* 0x000fe2000bfa6270 */
[----:B------:R-:W-:Y:S01]  /*1120*/  UMOV UR16, UR8 ;  /* 0x0000000800107c82 */ /* 0x000fe20008000000 */
[----:B------:R-:W-:Y:S01]  /*1130*/  UMOV UR20, UR9 ;  /* 0x0000000900147c82 */ /* 0x000fe20008000000 */
[----:B------:R-:W-:Y:S01]  /*1140*/  UIMAD UR63, UR63, UR5, UR8 ;  /* 0x000000053f3f72a4 */ /* 0x000fe2000f8e0208 */
[----:B-1-3--:R-:W-:Y:S11]  /*1150*/  BRA.U UP4, `(.L_x_17) ;  /* 0x0000000104c87547 */ /* 0x00aff6000b800000 */
[----:B------:R-:W-:-:S13]  /*1160*/  R2UR UR4, R87 ;  /* 0x00000000570472ca */ /* 0x000fda00000e0000 */
[----:B------:R-:W-:Y:S02]  /*1170*/  UISETP.NE.AND UP0, UPT, UR4, URZ, UPT ;  /* 0x000000ff0400728c */ /* 0x000fe4000bf05270 */
[----:B------:R-:W-:Y:S02]  /*1180*/  UISETP.NE.AND UP2, UPT, UR4, 0x1, UPT ;  /* 0x000000010400788c */ /* 0x000fe4000bf45270 */
[----:B------:R-:W-:Y:S02]  /*1190*/  UISETP.NE.AND UP1, UPT, UR63, URZ, UP0 ;  /* 0x000000ff3f00728c */ /* 0x000fe40008725270 */
[----:B------:R-:W-:Y:S02]  /*11a0*/  USEL UR6, URZ, 0x2, UP0 ;  /* 0x00000002ff067887 */ /* 0x000fe40008000000 */
[----:B------:R-:W-:Y:S02]  /*11b0*/  USEL UR9, URZ, 0x1, UP1 ;  /* 0x00000001ff097887 */ /* 0x000fe40008800000 */
[----:B------:R-:W-:-:S02]  /*11c0*/  UISETP.NE.AND UP1, UPT, UR4, 0x2, UPT ;  /* 0x000000020400788c */ /* 0x000fc4000bf25270 */
[----:B------:R-:W-:Y:S02]  /*11d0*/  USEL UR12, URZ, 0x4, UP0 ;  /* 0x00000004ff0c7887 */ /* 0x000fe40008000000 */
[----:B------:R-:W-:Y:S02]  /*11e0*/  USEL UR18, URZ, 0x8, UP0 ;  /* 0x00000008ff127887 */ /* 0x000fe40008000000 */
[----:B------:R-:W-:Y:S02]  /*11f0*/  UISETP.NE.AND UP0, UPT, UR4, 0x3, UPT ;  /* 0x000000030400788c */ /* 0x000fe4000bf05270 */
[----:B------:R-:W-:Y:S02]  /*1200*/  USEL UR4, URZ, 0x100, UP1 ;  /* 0x00000100ff047887 */ /* 0x000fe40008800000 */
[----:B------:R-:W-:Y:S02]  /*1210*/  USEL UR10, URZ, 0x200, UP1 ;  /* 0x00000200ff0a7887 */ /* 0x000fe40008800000 */
[----:B------:R-:W-:-:S02]  /*1220*/  USEL UR14, URZ, 0x400, UP1 ;  /* 0x00000400ff0e7887 */ /* 0x000fc40008800000 */
[----:B------:R-:W-:Y:S02]  /*1230*/  USEL UR21, URZ, 0x800, UP1 ;  /* 0x00000800ff157887 */ /* 0x000fe40008800000 */
[----:B------:R-:W-:Y:S02]  /*1240*/  USEL UR5, URZ, 0x10, UP2 ;  /* 0x00000010ff057887 */ /* 0x000fe40009000000 */
[----:B------:R-:W-:Y:S02]  /*1250*/  UISETP.NE.AND UP1, UPT, UR63, URZ, UPT ;  /* 0x000000ff3f00728c */ /* 0x000fe4000bf25270 */
[----:B------:R-:W-:Y:S02]  /*1260*/  USEL UR7, URZ, 0x1000, UP0 ;  /* 0x00001000ff077887 */ /* 0x000fe40008000000 */
[----:B------:R-:W-:Y:S02]  /*1270*/  USEL UR11, URZ, 0x2000, UP0 ;  /* 0x00002000ff0b7887 */ /* 0x000fe40008000000 */
[----:B------:R-:W-:-:S02]  /*1280*/  USEL UR15, URZ, 0x4000, UP0 ;  /* 0x00004000ff0f7887 */ /* 0x000fc40008000000 */
[----:B------:R-:W-:Y:S02]  /*1290*/  USEL UR22, URZ, 0x8000, UP0 ;  /* 0x00008000ff167887 */ /* 0x000fe40008000000 */
[----:B------:R-:W-:Y:S02]  /*12a0*/  UISETP.NE.AND UP0, UPT, UR63, 0x1, UPT ;  /* 0x000000013f00788c */ /* 0x000fe4000bf05270 */
[----:B------:R-:W-:Y:S02]  /*12b0*/  USEL UR5, UR5, 0x10, UP1 ;  /* 0x0000001005057887 */ /* 0x000fe40008800000 */
[----:B------:R-:W-:Y:S02]  /*12c0*/  USEL UR4, UR4, 0x100, UP1 ;  /* 0x0000010004047887 */ /* 0x000fe40008800000 */
[----:B------:R-:W-:Y:S02]  /*12d0*/  USEL UR8, URZ, 0x20, UP2 ;  /* 0x00000020ff087887 */ /* 0x000fe40009000000 */
[----:B------:R-:W-:-:S02]  /*12e0*/  USEL UR7, UR7, 0x1000, UP1 ;  /* 0x0000100007077887 */ /* 0x000fc40008800000 */
[----:B------:R-:W-:Y:S02]  /*12f0*/  USEL UR6, UR6, 0x2, UP0 ;  /* 0x0000000206067887 */ /* 0x000fe40008000000 */
[----:B------:R-:W-:Y:S02]  /*1300*/  UIADD3 UR4, UPT, UPT, UR4, UR5, UR9 ;  /* 0x0000000504047290 */ /* 0x000fe4000fffe009 */
[----:B------:R-:W-:Y:S02]  /*1310*/  UISETP.NE.AND UP1, UPT, UR63, 0x2, UPT ;  /* 0x000000023f00788c */ /* 0x000fe4000bf25270 */
[----:B------:R-:W-:Y:S02]  /*1320*/  USEL UR8, UR8, 0x20, UP0 ;  /* 0x0000002008087887 */ /* 0x000fe40008000000 */
[----:B------:R-:W-:Y:S02]  /*1330*/  USEL UR5, UR10, 0x200, UP0 ;  /* 0x000002000a057887 */ /* 0x000fe40008000000 */
[----:B------:R-:W-:-:S02]  /*1340*/  UIADD3 UR4, UPT, UPT, UR6, UR7, UR4 ;  /* 0x0000000706047290 */ /* 0x000fc4000fffe004 */
[----:B------:R-:W-:Y:S02]  /*1350*/  USEL UR13, URZ, 0x40, UP2 ;  /* 0x00000040ff0d7887 */ /* 0x000fe40009000000 */
[----:B------:R-:W-:Y:S02]  /*1360*/  USEL UR9, UR11, 0x2000, UP0 ;  /* 0x000020000b097887 */ /* 0x000fe40008000000 */
[----:B------:R-:W-:Y:S02]  /*1370*/  USEL UR7, UR12, 0x4, UP1 ;  /* 0x000000040c077887 */ /* 0x000fe40008800000 */
[----:B------:R-:W-:Y:S02]  /*1380*/  UIADD3 UR4, UPT, UPT, UR5, UR8, UR4 ;  /* 0x0000000805047290 */ /* 0x000fe4000fffe004 */
[----:B------:R-:W-:Y:S02]  /*1390*/  UISETP.NE.AND UP0, UPT, UR63, 0x3, UPT ;  /* 0x000000033f00788c */ /* 0x000fe4000bf05270 */
[----:B------:R-:W-:-:S02]  /*13a0*/  USEL UR6, UR13, 0x40, UP1 ;  /* 0x000000400d067887 */ /* 0x000fc40008800000 */
[----:B------:R-:W-:Y:S02]  /*13b0*/  USEL UR5, UR14, 0x400, UP1 ;  /* 0x000004000e057887 */ /* 0x000fe40008800000 */
[----:B------:R-:W-:Y:S02]  /*13c0*/  UIADD3 UR4, UPT, UPT, UR7, UR9, UR4 ;  /* 0x0000000907047290 */ /* 0x000fe4000fffe004 */
[----:B------:R-:W-:Y:S02]  /*13d0*/  USEL UR19, URZ, 0x80, UP2 ;  /* 0x00000080ff137887 */ /* 0x000fe40009000000 */
[----:B------:R-:W-:Y:S02]  /*13e0*/  USEL UR9, UR15, 0x4000, UP1 ;  /* 0x000040000f097887 */ /* 0x000fe40008800000 */
[----:B------:R-:W-:Y:S02]  /*13f0*/  USEL UR8, UR18, 0x8, UP0 ;  /* 0x0000000812087887 */ /* 0x000fe40008000000 */
[----:B------:R-:W-:-:S02]  /*1400*/  UIADD3 UR4, UPT, UPT, UR5, UR6, UR4 ;  /* 0x0000000605047290 */ /* 0x000fc4000fffe004 */
[----:B------:R-:W-:Y:S02]  /*1410*/  USEL UR7, UR19, 0x80, UP0 ;  /* 0x0000008013077887 */ /* 0x000fe40008000000 */
[----:B------:R-:W-:Y:S02]  /*1420*/  USEL UR6, UR21, 0x800, UP0 ;  /* 0x0000080015067887 */ /* 0x000fe40008000000 */
[----:B------:R-:W-:Y:S02]  /*1430*/  UIADD3 UR4, UPT, UPT, UR8, UR9, UR4 ;  /* 0x0000000908047290 */ /* 0x000fe4000fffe004 */
[----:B------:R-:W-:Y:S02]  /*1440*/  USEL UR5, UR22, 0x8000, UP0 ;  /* 0x0000800016057887 */ /* 0x000fe40008000000 */
[----:B------:R-:W-:-:S04]  /*1450*/  UIADD3 UR4, UPT, UPT, UR6, UR7, UR4 ;  /* 0x0000000706047290 */ /* 0x000fc8000fffe004 */
[----:B------:R-:W-:-:S06]  /*1460*/  UIADD3 UR4, UPT, UPT, UR4, UR5, URZ ;  /* 0x0000000504047290 */ /* 0x000fcc000fffe0ff */
[----:B------:R-:W-:Y:S02]  /*1470*/  MOV R2, UR4 ;  /* 0x0000000400027c02 */ /* 0x000fe40008000f00 */
.L_x_17:
[----:B------:R-:W-:Y:S05]  /*1480*/  BRA.U !UP5, `(.L_x_18) ;  /* 0x000000010dd47547 */ /* 0x000fea000b800000 */
[----:B------:R-:W1:Y:S01]  /*1490*/  LDCU.128 UR12, c[0x0][0xb10] ;  /* 0x00016200ff0c77ac */ /* 0x000e620008000c00 */
[----:B------:R-:W2:Y:S01]  /*14a0*/  LDCU UR6, c[0x0][0x370] ;  /* 0x00006e00ff0677ac */ /* 0x000ea20008000800 */
[----:B------:R-:W3:Y:S01]  /*14b0*/  LDCU UR5, c[0x0][0x374] ;  /* 0x00006e80ff0577ac */ /* 0x000ee20008000800 */
[----:B------:R-:W4:Y:S01]  /*14c0*/  LDCU UR21, c[0x0][0xb0c] ;  /* 0x00016180ff1577ac */ /* 0x000f220008000800 */
[----:B------:R-:W4:Y:S01]  /*14d0*/  LDCU UR7, c[0x0][0xb20] ;  /* 0x00016400ff0777ac */ /* 0x000f220008000800 */
[----:B------:R-:W4:Y:S01]  /*14e0*/  LDCU.64 UR8, c[0x0][0xb28] ;  /* 0x00016500ff0877ac */ /* 0x000f220008000a00 */
[----:B-1----:R-:W-:Y:S02]  /*14f0*/  UISETP.NE.AND UP0, UPT, UR14, 0x1, UPT ;  /* 0x000000010e00788c */ /* 0x002fe4000bf05270 */
[----:B---3--:R-:W-:Y:S02]  /*1500*/  UIMAD.WIDE.U32 UR10, UR5, UR15, URZ ;  /* 0x0000000f050a72a5 */ /* 0x008fe4000f8e00ff */
[----:B--2---:R-:W-:-:S02]  /*1510*/  UIMAD.WIDE.U32 UR22, UR6, UR12, URZ ;  /* 0x0000000c061672a5 */ /* 0x004fc4000f8e00ff */
[----:B----4-:R-:W-:Y:S02]  /*1520*/  UISETP.NE.AND UP1, UPT, UR21, 0x1, UPT ;  /* 0x000000011500788c */ /* 0x010fe4000bf25270 */
[----:B------:R-:W-:Y:S01]  /*1530*/  UISETP.NE.AND UP2, UPT, UR26, 0x1, UPT ;  /* 0x000000011a00788c */ /* 0x000fe2000bf45270 */
[----:B------:R-:W-:Y:S02]  /*1540*/  UMOV UR10, UR11 ;  /* 0x0000000b000a7c82 */ /* 0x000fe40008000000 */
[----:B------:R-:W-:Y:S01]  /*1550*/  UMOV UR22, UR23 ;  /* 0x0000001700167c82 */ /* 0x000fe20008000000 */
[----:B------:R-:W-:Y:S02]  /*1560*/  @UP0 USHF.R.U32.HI UR5, URZ, UR7, UR10 ;  /* 0x00000007ff050299 */ /* 0x000fe4000801160a */
[----:B------:R-:W-:Y:S02]  /*1570*/  UIMAD.WIDE.U32 UR24, UR20, UR15, URZ ;  /* 0x0000000f141872a5 */ /* 0x000fe4000f8e00ff */
[----:B------:R-:W-:-:S02]  /*1580*/  UIMAD.WIDE.U32 UR10, UR5, UR8, URZ ;  /* 0x00000008050a72a5 */ /* 0x000fc4000f8e00ff */
[----:B------:R-:W-:Y:S02]  /*1590*/  @UP1 USHF.R.U32.HI UR6, URZ, UR13, UR22 ;  /* 0x0000000dff061299 */ /* 0x000fe40008011616 */
[----:B------:R-:W-:Y:S02]  /*15a0*/  UIMAD.WIDE.U32 UR18, UR16, UR12, URZ ;  /* 0x0000000c101272a5 */ /* 0x000fe4000f8e00ff */
[----:B------:R-:W-:Y:S01]  /*15b0*/  UIMAD.WIDE.U32 UR22, UR6, UR8, URZ ;  /* 0x00000008061672a5 */ /* 0x000fe2000f8e00ff */
[----:B------:R-:W-:Y:S01]  /*15c0*/  UMOV UR4, UR25 ;  /* 0x0000001900047c82 */ /* 0x000fe20008000000 */
[----:B------:R-:W-:Y:S01]  /*15d0*/  UMOV UR10, UR11 ;  /* 0x0000000b000a7c82 */ /* 0x000fe20008000000 */
[----:B------:R-:W-:Y:S02]  /*15e0*/  USHF.R.U32.HI UR4, URZ, UR7, UR4 ;  /* 0x00000007ff047299 */ /* 0x000fe40008011604 */
[----:B------:R-:W-:Y:S01]  /*15f0*/  @UP2 USHF.R.U32.HI UR5, URZ, UR9, UR10 ;  /* 0x00000009ff052299 */ /* 0x000fe2000801160a */
[----:B------:R-:W-:Y:S01]  /*1600*/  UMOV UR18, UR19 ;  /* 0x0000001300127c82 */ /* 0x000fe20008000000 */
[----:B------:R-:W-:Y:S01]  /*1610*/  UMOV UR22, UR23 ;  /* 0x0000001700167c82 */ /* 0x000fe20008000000 */
[----:B------:R-:W-:-:S02]  /*1620*/  USHF.R.U32.HI UR13, URZ, UR13, UR18 ;  /* 0x0000000dff0d7299 */ /* 0x000fc40008011612 */
[----:B------:R-:W-:Y:S02]  /*1630*/  USEL UR4, UR20, UR4, !UP0 ;  /* 0x0000000414047287 */ /* 0x000fe4000c000000 */
[----:B------:R-:W-:Y:S02]  /*1640*/  @UP2 USHF.R.U32.HI UR6, URZ, UR9, UR22 ;  /* 0x00000009ff062299 */ /* 0x000fe40008011616 */
[----:B------:R-:W-:Y:S02]  /*1650*/  UIMAD UR7, UR5, UR26, URZ ;  /* 0x0000001a050772a4 */ /* 0x000fe4000f8e02ff */
[----:B------:R-:W-:Y:S02]  /*1660*/  USEL UR5, UR16, UR13, !UP1 ;  /* 0x0000000d10057287 */ /* 0x000fe4000c800000 */
[----:B------:R-:W-:Y:S02]  /*1670*/  UIMAD UR12, UR6, UR26, URZ ;  /* 0x0000001a060c72a4 */ /* 0x000fe4000f8e02ff */
[----:B------:R-:W-:-:S02]  /*1680*/  UISETP.GE.AND UP0, UPT, UR4, UR7, UPT ;  /* 0x000000070400728c */ /* 0x000fc4000bf06270 */
[----:B------:R-:W-:Y:S02]  /*1690*/  UIMAD.WIDE.U32 UR10, UR4, UR8, URZ ;  /* 0x00000008040a72a5 */ /* 0x000fe4000f8e00ff */
[----:B------:R-:W-:Y:S02]  /*16a0*/  UISETP.GE.OR UP0, UPT, UR5, UR12, UP0 ;  /* 0x0000000c0500728c */ /* 0x000fe40008706670 */
[----:B------:R-:W-:Y:S02]  /*16b0*/  UIMAD.WIDE.U32 UR12, UR5, UR8, URZ ;  /* 0x00000008050c72a5 */ /* 0x000fe4000f8e00ff */
[----:B------:R-:W-:Y:S01]  /*16c0*/  UIADD3 UR10, UPT, UPT, -UR4, URZ, URZ ;  /* 0x000000ff040a7290 */ /* 0x000fe2000fffe1ff */
[----:B------:R-:W-:Y:S01]  /*16d0*/  UMOV UR8, UR11 ;  /* 0x0000000b00087c82 */ /* 0x000fe20008000000 */
[----:B------:R-:W-:Y:S02]  /*16e0*/  UIADD3 UR11, UPT, UPT, -UR5, URZ, URZ ;  /* 0x000000ff050b7290 */ /* 0x000fe4000fffe1ff */
[----:B------:R-:W-:-:S03]  /*16f0*/  USHF.R.U32.HI UR8, URZ, UR9, UR8 ;  /* 0x00000009ff087299 */ /* 0x000fc60008011608 */
[----:B------:R-:W-:Y:S01]  /*1700*/  @!UP0 UMOV UR7, UR13 ;  /* 0x0000000d00078c82 */ /* 0x000fe20008000000 */
[----:B------:R-:W-:Y:S02]  /*1710*/  UIMAD UR20, UR14, UR10, UR20 ;  /* 0x0000000a0e1472a4 */ /* 0x000fe4000f8e0214 */
[----:B------:R-:W-:Y:S02]  /*1720*/  USEL UR8, UR4, UR8, !UP2 ;  /* 0x0000000804087287 */ /* 0x000fe4000d000000 */
[----:B------:R-:W-:Y:S02]  /*1730*/  @!UP0 USHF.R.U32.HI UR7, URZ, UR9, UR7 ;  /* 0x00000009ff078299 */ /* 0x000fe40008011607 */
[----:B------:R-:W-:Y:S02]  /*1740*/  UIADD3 UR9, UPT, UPT, -UR8, URZ, URZ ;  /* 0x000000ff08097290 */ /* 0x000fe4000fffe1ff */
[----:B------:R-:W-:Y:S02]  /*1750*/  @!UP0 USEL UR7, UR5, UR7, !UP2 ;  /* 0x0000000705078287 */ /* 0x000fe4000d000000 */
[----:B------:R-:W-:-:S02]  /*1760*/  UIMAD UR9, UR26, UR9, UR4 ;  /* 0x000000091a0972a4 */ /* 0x000fc4000f8e0204 */
[----:B------:R-:W-:Y:S02]  /*1770*/  @!UP0 UIADD3 UR8, UPT, UPT, UR8, -UR7, URZ ;  /* 0x8000000708088290 */ /* 0x000fe4000fffe0ff */
[----:B------:R-:W-:Y:S02]  /*1780*/  @!UP0 UIMAD UR6, UR9, UR6, UR7 ;  /* 0x00000006090682a4 */ /* 0x000fe4000f8e0207 */
[----:B------:R-:W-:Y:S02]  /*1790*/  @!UP0 UIMAD UR4, UR8, UR26, UR5 ;  /* 0x0000001a080482a4 */ /* 0x000fe4000f8e0205 */
[----:B------:R-:W-:Y:S02]  /*17a0*/  UIMAD UR16, UR21, UR11, UR16 ;  /* 0x0000000b151072a4 */ /* 0x000fe4000f8e0210 */
[----:B------:R-:W-:Y:S01]  /*17b0*/  UIMAD UR20, UR4, UR14, UR20 ;  /* 0x0000000e041472a4 */ /* 0x000fe2000f8e0214 */
[----:B------:R-:W-:Y:S02]  /*17c0*/  @!UP0 UMOV UR5, UR6 ;  /* 0x0000000600058c82 */ /* 0x000fe40008000000 */
[----:B------:R-:W-:-:S12]  /*17d0*/  UIMAD UR16, UR5, UR21, UR16 ;  /* 0x00000015051072a4 */ /* 0x000fd8000f8e0210 */
.L_x_18:
[----:B------:R-:W-:-:S09]  /*17e0*/  UISETP.NE.AND UP0, UPT, UR28, 0x1, UPT ;  /* 0x000000011c00788c */ /* 0x000fd2000bf05270 */
[----:B------:R-:W-:Y:S05]  /*17f0*/  BRA.U UP0, `(.L_x_19) ;  /* 0x0000000100447547 */ /* 0x000fea000b800000 */
[----:B------:R-:W1:Y:S01]  /*1800*/  LDCU.128 UR8, c[0x0][0xb10] ;  /* 0x00016200ff0877ac */ /* 0x000e620008000c00 */
[----:B------:R-:W2:Y:S01]  /*1810*/  LDCU UR12, c[0x0][0xb0c] ;  /* 0x00016180ff0c77ac */ /* 0x000ea20008000800 */
[----:B------:R-:W3:Y:S01]  /*1820*/  LDCU UR13, c[0x0][0xb20] ;  /* 0x00016400ff0d77ac */ /* 0x000ee20008000800 */
[----:B-1----:R-:W-:Y:S02]  /*1830*/  UIMAD.WIDE.U32 UR6, UR16, UR8, URZ ;  /* 0x00000008100672a5 */ /* 0x002fe4000f8e00ff */
[----:B------:R-:W-:Y:S02]  /*1840*/  UIMAD.WIDE.U32 UR4, UR20, UR11, URZ ;  /* 0x0000000b140472a5 */ /* 0x000fe4000f8e00ff */
[----:B--2---:R-:W-:Y:S02]  /*1850*/  UISETP.NE.AND UP1, UPT, UR12, 0x1, UPT ;  /* 0x000000010c00788c */ /* 0x004fe4000bf25270 */
[----:B------:R-:W-:Y:S01]  /*1860*/  UISETP.NE.AND UP0, UPT, UR10, 0x1, UPT ;  /* 0x000000010a00788c */ /* 0x000fe2000bf05270 */
[----:B------:R-:W-:-:S02]  /*1870*/  UMOV UR6, UR7 ;  /* 0x0000000700067c82 */ /* 0x000fc40008000000 */
[----:B------:R-:W-:Y:S01]  /*1880*/  UMOV UR4, UR5 ;  /* 0x0000000500047c82 */ /* 0x000fe20008000000 */
[----:B------:R-:W-:Y:S02]  /*1890*/  USHF.R.U32.HI UR9, URZ, UR9, UR6 ;  /* 0x00000009ff097299 */ /* 0x000fe40008011606 */
[----:B---3--:R-:W-:Y:S02]  /*18a0*/  USHF.R.U32.HI UR4, URZ, UR13, UR4 ;  /* 0x0000000dff047299 */ /* 0x008fe40008011604 */
[----:B------:R-:W-:Y:S02]  /*18b0*/  USEL UR5, UR16, UR9, !UP1 ;  /* 0x0000000910057287 */ /* 0x000fe4000c800000 */
[----:B------:R-:W-:-:S04]  /*18c0*/  USEL UR4, UR20, UR4, !UP0 ;  /* 0x0000000414047287 */ /* 0x000fc8000c000000 */
[----:B------:R-:W-:Y:S02]  /*18d0*/  UIADD3 UR6, UPT, UPT, UR5, -UR4, URZ ;  /* 0x8000000405067290 */ /* 0x000fe4000fffe0ff */
[----:B------:R-:W-:Y:S02]  /*18e0*/  UIADD3 UR4, UPT, UPT, -UR5, UR4, URZ ;  /* 0x0000000405047290 */ /* 0x000fe4000fffe1ff */
[----:B------:R-:W-:Y:S02]  /*18f0*/  UIMAD UR20, UR6, UR10, UR20 ;  /* 0x0000000a061472a4 */ /* 0x000fe4000f8e0214 */
[----:B------:R-:W-:-:S12]  /*1900*/  UIMAD UR16, UR4, UR12, UR16 ;  /* 0x0000000c041072a4 */ /* 0x000fd8000f8e0210 */
.L_x_19:
[----:B------:R-:W-:-:S09]  /*1910*/  UISETP.EQ.U32.AND UP0, UPT, UR29, 0x1, UPT ;  /* 0x000000011d00788c */ /* 0x000fd2000bf02070 */
[----:B------:R-:W-:Y:S05]  /*1920*/  BRA.U !UP0, `(.L_x_20) ;  /* 0x00000001080c7547 */ /* 0x000fea000b800000 */
[----:B------:R-:W-:Y:S01]  /*1930*/  UCGABAR_WAIT ;  /* 0x0000000000007dc7 */ /* 0x000fe20008000000 */
[----:B------:R-:W-:Y:S01]  /*1940*/  CCTL.IVALL ;  /* 0x00000000ff00798f */ /* 0x000fe20002000000 */
[----:B------:R-:W-:Y:S05]  /*1950*/  BRA `(.L_x_21) ;  /* 0x0000000000047947 */ /* 0x000fea0003800000 */
.L_x_20:
[----:B------:R-:W-:Y:S06]  /*1960*/  BAR.SYNC.DEFER_BLOCKING 0x0 ;  /* 0x0000000000007b1d */ /* 0x000fec0000010000 */
.L_x_21:
[----:B------:R-:W-:Y:S05]  /*1970*/  BRA.U UP6, `(.L_x_22) ;  /* 0x0000001506187547 */ /* 0x000fea000b800000 */
[----:B------:R-:W1:Y:S01]  /*1980*/  LDCU UR6, c[0x0][0x38c] ;  /* 0x00007180ff0677ac */ /* 0x000e620008000800 */
[----:B------:R-:W-:Y:S01]  /*1990*/  PLOP3.LUT P2, PT, PT, PT, UP3, 0x80, 0x8 ;  /* 0x000000000008781c */ /* 0x000fe20003f4f038 */
[----:B------:R-:W-:Y:S01]  /*19a0*/  IMAD.MOV.U32 R12, RZ, RZ, 0x1 ;  /* 0x00000001ff0c7424 */ /* 0x000fe200078e00ff */
[----:B------:R-:W-:Y:S01]  /*19b0*/  ISETP.EQ.OR P3, PT, R0, RZ, P4 ;  /* 0x000000ff0000720c */ /* 0x000fe20002762670 */
[----:B------:R-:W-:Y:S01]  /*19c0*/  UISETP.NE.AND UP1, UPT, UR17, URZ, UPT ;  /* 0x000000ff1100728c */ /* 0x000fe2000bf25270 */
[----:B------:R-:W-:Y:S02]  /*19d0*/  PLOP3.LUT P2, PT, P2, PT, PT, 0x8, 0x80 ;  /* 0x000000000080781c */ /* 0x000fe4000174e170 */
[----:B------:R-:W-:Y:S01]  /*19e0*/  CS2R R10, SRZ ;  /* 0x00000000000a7805 */ /* 0x000fe2000001ff00 */
[----:B------:R-:W-:Y:S01]  /*19f0*/  IMAD.MOV.U32 R9, RZ, RZ, RZ ;  /* 0x000000ffff097224 */ /* 0x000fe200078e00ff */
[----:B------:R-:W2:Y:S01]  /*1a00*/  LDCU UR49, c[0x0][0x370] ;  /* 0x00006e00ff3177ac */ /* 0x000ea20008000800 */
[----:B------:R-:W-:Y:S01]  /*1a10*/  IMAD.MOV.U32 R8, RZ, RZ, 0x1 ;  /* 0x00000001ff087424 */ /* 0x000fe200078e00ff */
[----:B------:R-:W3:Y:S01]  /*1a20*/  LDCU.64 UR46, c[0x0][0x348] ;  /* 0x00006900ff2e77ac */ /* 0x000ee20008000a00 */
[----:B------:R-:W4:Y:S01]  /*1a30*/  LDCU UR48, c[0x0][0x374] ;  /* 0x00006e80ff3077ac */ /* 0x000f220008000800 */
[----:B-1----:R-:W-:-:S02]  /*1a40*/  UIADD3 UR5, UPT, UPT, UR6, 0x7f, URZ ;  /* 0x0000007f06057890 */ /* 0x002fc4000fffe0ff */
[----:B------:R-:W-:Y:S02]  /*1a50*/  UIADD3 UR56, UPT, UPT, UR6, 0xfe, URZ ;  /* 0x000000fe06387890 */ /* 0x000fe4000fffe0ff */
[----:B------:R-:W-:Y:S02]  /*1a60*/  USHF.R.S32.HI UR4, URZ, 0x1f, UR5 ;  /* 0x0000001fff047899 */ /* 0x000fe40008011405 */
[----:B------:R-:W-:Y:S02]  /*1a70*/  USEL UR40, UR40, 0x2, UP1 ;  /* 0x0000000228287887 */ /* 0x000fe40008800000 */
[----:B------:R-:W-:Y:S02]  /*1a80*/  ULEA.HI UR4, UR4, UR5, URZ, 0x7 ;  /* 0x0000000504047291 */ /* 0x000fe4000f8f38ff */
[----:B------:R-:W-:Y:S02]  /*1a90*/  USHF.L.U32 UR5, UR27, 0x4, URZ ;  /* 0x000000041b057899 */ /* 0x000fe400080006ff */
[----:B------:R-:W-:-:S02]  /*1aa0*/  USHF.R.S32.HI UR51, URZ, 0x7, UR4 ;  /* 0x00000007ff337899 */ /* 0x000fc40008011404 */
[----:B------:R-:W-:Y:S02]  /*1ab0*/  UIADD3 UR4, UPT, UPT, UR6, -0x1, URZ ;  /* 0xffffffff06047890 */ /* 0x000fe4000fffe0ff */
[----:B------:R-:W-:Y:S02]  /*1ac0*/  UISETP.LT.U32.AND UP0, UPT, UR51, 0x2, UPT ;  /* 0x000000023300788c */ /* 0x000fe4000bf01070 */
[----:B------:R-:W-:Y:S02]  /*1ad0*/  UISETP.GE.U32.AND UP2, UPT, UR4, -0xff, UPT ;  /* 0xffffff010400788c */ /* 0x000fe4000bf46070 */
[----:B------:R-:W-:Y:S02]  /*1ae0*/  USEL UR50, UR51, 0x2, UP0 ;  /* 0x0000000233327887 */ /* 0x000fe40008000000 */
[----:B------:R-:W-:Y:S02]  /*1af0*/  ULOP3.LUT UR53, UR5, 0x30, URZ, 0xe2, !UPT ;  /* 0x0000003005357892 */ /* 0x000fe4000f8ee2ff */
[----:B------:R-:W-:-:S02]  /*1b00*/  UIADD3 UR39, UPT, UPT, UR50, -0x1, URZ ;  /* 0xffffffff32277890 */ /* 0x000fc4000fffe0ff */
[----:B------:R-:W-:Y:S01]  /*1b10*/  UIADD3 UR54, UPT, UPT, UR51, -UR50, URZ ;  /* 0x8000003233367290 */ /* 0x000fe2000fffe0ff */
[----:B------:R-:W-:Y:S02]  /*1b20*/  UMOV UR29, URZ ;  /* 0x000000ff001d7c82 */ /* 0x000fe40008000000 */
[----:B------:R-:W-:-:S04]  /*1b30*/  @UP2 UIADD3 UR39, UPT, UPT, UR50, URZ, URZ ;  /* 0x000000ff32272290 */ /* 0x000fc8000fffe0ff */
[----:B--234-:R-:W-:-:S12]  /*1b40*/  UIADD3 UR39, UPT, UPT, UR39, 0x1, URZ ;  /* 0x0000000127277890 */ /* 0x01cfd8000fffe0ff */
.L_x_46:
[----:B------:R-:W-:Y:S01]  /*1b50*/  UISETP.NE.AND UP0, UPT, UR52, URZ, UPT ;  /* 0x000000ff3400728c */ /* 0x000fe2000bf05270 */
[----:B-1----:R-:W1:Y:S08]  /*1b60*/  S2UR UR52, SR_CgaCtaId ;  /* 0x00000000003479c3 */ /* 0x002e700000008800 */
[----:B---3--:R-:W-:Y:S05]  /*1b70*/  BRA.U UP0, `(.L_x_23) ;  /* 0x0000000100347547 */ /* 0x008fea000b800000 */
[----:B------:R-:W2:Y:S01]  /*1b80*/  S2R R0, SR_CgaCtaId ;  /* 0x0000000000007919 */ /* 0x000ea20000008800 */
[----:B------:R-:W-:Y:S02]  /*1b90*/  MOV R3, 0x400 ;  /* 0x0000040000037802 */ /* 0x000fe40000000f00 */
[----:B------:R-:W-:Y:S02]  /*1ba0*/  SHF.L.U32 R2, R8, 0x1f, RZ ;  /* 0x0000001f08027819 */ /* 0x000fe400000006ff */
[----:B--2---:R-:W-:-:S05]  /*1bb0*/  LEA R0, R0, R3, 0x18 ;  /* 0x0000000300007211 */ /* 0x004fca00078ec0ff */
[----:B------:R-:W-:-:S04]  /*1bc0*/  IMAD R3, R9, 0x8, R0 ;  /* 0x0000000809037824 */ /* 0x000fc800078e0200 */
[----:B------:R-:W2:Y:S02]  /*1bd0*/  SYNCS.PHASECHK.TRANS64.TRYWAIT P0, [R3+URZ+0xe0], R2 ;  /* 0x0000e002030075a7 */ /* 0x000ea400080011ff */
[----:B--2---:R-:W-:Y:S05]  /*1be0*/  @!P0 BRA `(.L_x_24) ;  /* 0x0000007c00e88947 */ /* 0x004fea0003800000 */
.L_x_140:
[----:B------:R-:W-:Y:S01]  /*1bf0*/  VIADD R9, R9, 0x1 ;  /* 0x0000000109097836 */ /* 0x000fe20000000000 */
[----:B------:R2:W-:Y:S04]  /*1c00*/  SYNCS.ARRIVE.TRANS64.A1T0 RZ, [R3+URZ+0xd0], RZ ;  /* 0x0000d0ff03ff79a7 */ /* 0x0005e800081000ff */
[----:B------:R-:W-:-:S04]  /*1c10*/  ISETP.NE.AND P0, PT, R9, 0x2, PT ;  /* 0x000000020900780c */ /* 0x000fc80003f05270 */
[----:B------:R-:W-:Y:S02]  /*1c20*/  SEL R9, R9, RZ, P0 ;  /* 0x000000ff09097207 */ /* 0x000fe40000000000 */
[----:B--2---:R-:W-:-:S04]  /*1c30*/  SEL R3, RZ, 0x1, P0 ;  /* 0x00000001ff037807 */ /* 0x004fc80000000000 */
[----:B------:R-:W-:Y:S02]  /*1c40*/  LOP3.LUT R8, R8, R3, RZ, 0x3c, !PT ;  /* 0x0000000308087212 */ /* 0x000fe400078e3cff */
.L_x_23:
[----:B------:R-:W-:Y:S01]  /*1c50*/  UMOV UR21, 0x400 ;  /* 0x0000040000157882 */ /* 0x000fe20000000000 */
[----:B------:R-:W-:Y:S01]  /*1c60*/  SHF.L.U32 R0, R12, 0x1f, RZ ;  /* 0x0000001f0c007819 */ /* 0x000fe200000006ff */
[----:B-1----:R-:W-:Y:S02]  /*1c70*/  ULEA UR21, UR52, UR21, 0x18 ;  /* 0x0000001534157291 */ /* 0x002fe4000f8ec0ff */
[----:B------:R-:W-:Y:S02]  /*1c80*/  UISETP.GE.U32.AND UP0, UPT, UR56, 0xff, UPT ;  /* 0x000000ff3800788c */ /* 0x000fe4000bf06070 */
[----:B------:R-:W-:Y:S02]  /*1c90*/  ULEA UR4, UR29, UR21, 0x3 ;  /* 0x000000151d047291 */ /* 0x000fe4000f8e18ff */
[----:B------:R-:W-:Y:S02]  /*1ca0*/  ULEA UR19, UR20, UR55, 0x2 ;  /* 0x0000003714137291 */ /* 0x000fe4000f8e10ff */
[----:B------:R-:W-:-:S02]  /*1cb0*/  ULEA UR35, UR16, UR53, 0x6 ;  /* 0x0000003510237291 */ /* 0x000fc4000f8e30ff */
[----:B------:R-:W-:Y:S01]  /*1cc0*/  USHF.L.U32 UR19, UR19, 0x6, URZ ;  /* 0x0000000613137899 */ /* 0x000fe200080006ff */
[----:B------:R-:W-:Y:S02]  /*1cd0*/  UMOV UR7, URZ ;  /* 0x000000ff00077c82 */ /* 0x000fe40008000000 */
[----:B------:R1:W2:Y:S01]  /*1ce0*/  SYNCS.PHASECHK.TRANS64.TRYWAIT P1, [UR4+0x10], R0 ;  /* 0x00001000ff0075a7 */ /* 0x0002a20008021104 */
[----:B------:R-:W-:Y:S08]  /*1cf0*/  BRA.U !UP0, `(.L_x_25) ;  /* 0x00000005080c7547 */ /* 0x000ff0000b800000 */
[----:B------:R-:W-:Y:S01]  /*1d00*/  UMOV UR13, URZ ;  /* 0x000000ff000d7c82 */ /* 0x000fe20008000000 */
[----:B------:R-:W-:-:S05]  /*1d10*/  UMOV UR5, UR29 ;  /* 0x0000001d00057c82 */ /* 0x000fca0008000000 */
.L_x_33:
[----:B------:R-:W-:Y:S01]  /*1d20*/  ULEA UR33, UR5, UR21, 0x3 ;  /* 0x0000001505217291 */ /* 0x000fe2000f8e18ff */
[----:B--2---:R-:W-:Y:S01]  /*1d30*/  @!P4 MOV R2, 0x14000 ;  /* 0x000140000002c802 */ /* 0x004fe20000000f00 */
[----:B--23--:R-:W-:Y:S10]  /*1d40*/  @P1 BRA `(.L_x_26) ;  /* 0x00000000000c1947 */ /* 0x00cff40003800000 */
[----:B------:R-:W-:-:S04]  /*1d50*/  SHF.L.U32 R3, R12, 0x1f, RZ ;  /* 0x0000001f0c037819 */ /* 0x000fc800000006ff */
[----:B------:R-:W2:Y:S02]  /*1d60*/  SYNCS.PHASECHK.TRANS64.TRYWAIT P0, [UR33+0x10], R3 ;  /* 0x00001003ff0075a7 */ /* 0x000ea40008001121 */
[----:B--2---:R-:W-:Y:S05]  /*1d70*/  @!P0 BRA `(.L_x_27) ;  /* 0x0000007c00988947 */ /* 0x004fea0003800000 */
.L_x_26:
[----:B------:R2:W-:Y:S01]  /*1d80*/  @!P4 SYNCS.ARRIVE.TRANS64 RZ, [UR33], R2 ;  /* 0x00000002ffffc9a7 */ /* 0x0005e20008000021 */
[----:B------:R-:W-:-:S04]  /*1d90*/  ULOP3.LUT UR4, UR40, 0x2, URZ, 0xfc, !UPT ;  /* 0x0000000228047892 */ /* 0x000fc8000f8efcff */
[----:B------:R-:W-:-:S09]  /*1da0*/  UISETP.NE.AND UP0, UPT, UR4, 0x2, UPT ;  /* 0x000000020400788c */ /* 0x000fd2000bf05270 */
[----:B------:R-:W-:Y:S05]  /*1db0*/  BRA.U UP0, `(.L_x_28) ;  /* 0x0000000100047547 */ /* 0x000fea000b800000 */
[----:B------:R-:W-:Y:S05]  /*1dc0*/  BPT.TRAP 0x1 ;  /* 0x000000040000795c */ /* 0x000fea0000300000 */
.L_x_28:
[----:B------:R-:W-:Y:S04]  /*1dd0*/  BSSY.RECONVERGENT B0, `(.L_x_29) ;  /* 0x0000003000007945 */ /* 0x000fe80003800200 */
[----:B------:R-:W-:Y:S05]  /*1de0*/  @P3 BRA `(.L_x_30) ;  /* 0x0000000000043947 */ /* 0x000fea0003800000 */
[----:B------:R-:W-:Y:S05]  /*1df0*/  BPT.TRAP 0x1 ;  /* 0x000000040000795c */ /* 0x000fea0000300000 */
.L_x_30:
[----:B------:R-:W-:Y:S05]  /*1e00*/  BSYNC.RECONVERGENT B0 ;  /* 0x0000000000007941 */ /* 0x000fea0003800200 */
.L_x_29:
[----:B------:R-:W-:Y:S01]  /*1e10*/  UIADD3 UR4, UPT, UPT, UR5, 0x1, URZ ;  /* 0x0000000105047890 */ /* 0x000fe2000fffe0ff */
[----:B------:R-:W-:Y:S01]  /*1e20*/  BSSY.RECONVERGENT B0, `(.L_x_31) ;  /* 0x000002b000007945 */ /* 0x000fe20003800200 */
[----:B------:R-:W-:Y:S02]  /*1e30*/  ELECT P0, URZ, PT ;  /* 0x0000000000ff782f */ /* 0x000fe40003800000 */
[----:B------:R-:W-:-:S04]  /*1e40*/  UISETP.NE.AND UP0, UPT, UR4, 0x2, UPT ;  /* 0x000000020400788c */ /* 0x000fc8000bf05270 */
[----:B------:R-:W-:Y:S02]  /*1e50*/  USEL UR6, URZ, 0x1, UP0 ;  /* 0x00000001ff067887 */ /* 0x000fe40008000000 */
[----:B------:R-:W-:-:S04]  /*1e60*/  USEL UR29, UR4, URZ, UP0 ;  /* 0x000000ff041d7287 */ /* 0x000fc80008000000 */
[----:B------:R-:W-:Y:S01]  /*1e70*/  ULEA UR4, UR29, UR21, 0x3 ;  /* 0x000000151d047291 */ /* 0x000fe2000f8e18ff */
[----:B------:R-:W-:-:S04]  /*1e80*/  LOP3.LUT R12, R12, UR6, RZ, 0x3c, !PT ;  /* 0x000000060c0c7c12 */ /* 0x000fc8000f8e3cff */
[----:B-1----:R-:W-:-:S04]  /*1e90*/  SHF.L.U32 R0, R12, 0x1f, RZ ;  /* 0x0000001f0c007819 */ /* 0x002fc800000006ff */
[----:B------:R1:W3:Y:S01]  /*1ea0*/  SYNCS.PHASECHK.TRANS64.TRYWAIT P1, [UR4+0x10], R0 ;  /* 0x00001000ff0075a7 */ /* 0x0002e20008021104 */
[----:B------:R-:W-:Y:S05]  /*1eb0*/  @!P0 BRA `(.L_x_32) ;  /* 0x0000000000848947 */ /* 0x000fea0003800000 */
[----:B------:R-:W-:Y:S02]  /*1ec0*/  ULEA UR24, UR5, UR38, 0xd ;  /* 0x0000002605187291 */ /* 0x000fe4000f8e68ff */
[----:B------:R-:W-:Y:S02]  /*1ed0*/  ULEA UR8, UR5, UR37, 0xf ;  /* 0x0000002505087291 */ /* 0x000fe4000f8e78ff */
[----:B------:R-:W-:Y:S02]  /*1ee0*/  UIADD3 UR6, UP1, UPT, UR46, 0x80, URZ ;  /* 0x000000802e067890 */ /* 0x000fe4000ff3e0ff */
[----:B------:R-:W-:Y:S02]  /*1ef0*/  ULEA UR24, UR24, UR21, 0x1 ;  /* 0x0000001518187291 */ /* 0x000fe4000f8e08ff */
[----:B------:R-:W-:Y:S02]  /*1f00*/  USHF.L.U32 UR34, UR13, 0x7, URZ ;  /* 0x000000070d227899 */ /* 0x000fe400080006ff */
[----:B------:R-:W-:-:S02]  /*1f10*/  UIADD3 UR14, UP0, UPT, UR46, 0x180, URZ ;  /* 0x000001802e0e7890 */ /* 0x000fc4000ff1e0ff */
[----:B------:R-:W-:Y:S02]  /*1f20*/  ULEA UR8, UR8, UR21, 0x1 ;  /* 0x0000001508087291 */ /* 0x000fe4000f8e08ff */
[----:B------:R-:W-:Y:S02]  /*1f30*/  UIADD3.X UR7, UPT, UPT, URZ, UR47, URZ, UP1, !UPT ;  /* 0x0000002fff077290 */ /* 0x000fe40008ffe4ff */
[----:B------:R-:W-:Y:S02]  /*1f40*/  UIADD3 UR32, UPT, UPT, UR24, 0x8800, URZ ;  /* 0x0000880018207890 */ /* 0x000fe4000fffe0ff */
[----:B------:R-:W-:Y:S02]  /*1f50*/  UPRMT UR4, URZ, 0x5410, UR31 ;  /* 0x00005410ff047896 */ /* 0x000fe4000800001f */
[----:B------:R-:W-:Y:S02]  /*1f60*/  UIADD3 UR26, UPT, UPT, UR34, 0x40, URZ ;  /* 0x00000040221a7890 */ /* 0x000fe4000fffe0ff */
[----:B------:R-:W-:-:S02]  /*1f70*/  UIADD3 UR24, UPT, UPT, UR24, 0xa800, URZ ;  /* 0x0000a80018187890 */ /* 0x000fc4000fffe0ff */
[----:B------:R-:W-:Y:S02]  /*1f80*/  UIADD3.X UR15, UPT, UPT, URZ, UR47, URZ, UP0, !UPT ;  /* 0x0000002fff0f7290 */ /* 0x000fe400087fe4ff */
[----:B------:R-:W-:Y:S02]  /*1f90*/  UIADD3 UR16, UPT, UPT, UR8, 0x10800, URZ ;  /* 0x0001080008107890 */ /* 0x000fe4000fffe0ff */
[----:B------:R-:W-:Y:S02]  /*1fa0*/  UPRMT UR22, URZ, 0x5410, UR30 ;  /* 0x00005410ff167896 */ /* 0x000fe4000800001e */
[----:B------:R-:W-:Y:S01]  /*1fb0*/  UIADD3 UR8, UPT, UPT, UR8, 0x18800, URZ ;  /* 0x0001880008087890 */ /* 0x000fe2000fffe0ff */
[----:B------:R-:W-:Y:S01]  /*1fc0*/  UMOV UR44, 0x0 ;  /* 0x00000000002c7882 */ /* 0x000fe20000000000 */
[----:B------:R-:W-:Y:S01]  /*1fd0*/  UMOV UR45, 0x10000000 ;  /* 0x10000000002d7882 */ /* 0x000fe20000000000 */
[----:B------:R-:W-:Y:S01]  /*1fe0*/  UMOV UR25, UR33 ;  /* 0x0000002100197c82 */ /* 0x000fe20008000000 */
[----:B------:R-:W-:Y:S01]  /*1ff0*/  UMOV UR27, UR35 ;  /* 0x00000023001b7c82 */ /* 0x000fe20008000000 */
[----:B------:R-:W-:Y:S01]  /*2000*/  UMOV UR28, UR36 ;  /* 0x00000024001c7c82 */ /* 0x000fe20008000000 */
[----:B------:R-:W-:Y:S01]  /*2010*/  UMOV UR17, UR33 ;  /* 0x0000002100117c82 */ /* 0x000fe20008000000 */
[----:B------:R-:W-:Y:S01]  /*2020*/  UMOV UR20, UR36 ;  /* 0x0000002400147c82 */ /* 0x000fe20008000000 */
[----:B------:R-:W-:Y:S01]  /*2030*/  UMOV UR18, UR34 ;  /* 0x0000002200127c82 */ /* 0x000fe20008000000 */
[----:B------:R4:W-:Y:S01]  /*2040*/  UTMALDG.3D.MULTICAST [UR32], [UR6], UR4, desc[UR44] ;  /* 0x00002c20060073b4 */ /* 0x0009e20008011804 */
[----:B------:R-:W-:Y:S01]  /*2050*/  UMOV UR9, UR33 ;  /* 0x0000002100097c82 */ /* 0x000fe20008000000 */
[----:B------:R-:W-:Y:S01]  /*2060*/  UMOV UR11, UR19 ;  /* 0x00000013000b7c82 */ /* 0x000fe20008000000 */
[----:B------:R-:W-:Y:S01]  /*2070*/  UMOV UR12, UR36 ;  /* 0x00000024000c7c82 */ /* 0x000fe20008000000 */
[----:B------:R-:W-:Y:S01]  /*2080*/  UMOV UR10, UR26 ;  /* 0x0000001a000a7c82 */ /* 0x000fe20008000000 */
[----:B------:R4:W-:Y:S01]  /*2090*/  UTMALDG.3D.MULTICAST [UR24], [UR6], UR4, desc[UR44] ;  /* 0x00002c18060073b4 */ /* 0x0009e20008011804 */
[----:B------:R4:W-:Y:S01]  /*20a0*/  UTMALDG.3D.MULTICAST [UR16], [UR14], UR22, desc[UR44] ;  /* 0x00002c100e0073b4 */ /* 0x0009e20008011816 */
[----:B------:R4:W-:Y:S02]  /*20b0*/  UTMALDG.3D.MULTICAST [UR8], [UR14], UR22, desc[UR44] ;  /* 0x00002c080e0073b4 */ /* 0x0009e40008011816 */
[----:B----4-:R-:W-:Y:S01]  /*20c0*/  NOP ;  /* 0x0000000000007918 */ /* 0x010fe20000000000 */
.L_x_32:
[----:B------:R-:W-:Y:S05]  /*20d0*/  BSYNC.RECONVERGENT B0 ;  /* 0x0000000000007941 */ /* 0x000fea0003800200 */
.L_x_31:
[----:B------:R-:W-:Y:S01]  /*20e0*/  UIADD3 UR13, UPT, UPT, UR13, 0x1, URZ ;  /* 0x000000010d0d7890 */ /* 0x000fe2000fffe0ff */
[----:B------:R-:W-:Y:S01]  /*20f0*/  UMOV UR5, UR29 ;  /* 0x0000001d00057c82 */ /* 0x000fe20008000000 */
[----:B------:R-:W-:Y:S02]  /*2100*/  UMOV UR7, UR39 ;  /* 0x0000002700077c82 */ /* 0x000fe40008000000 */
[----:B------:R-:W-:-:S09]  /*2110*/  UISETP.NE.AND UP0, UPT, UR13, UR39, UPT ;  /* 0x000000270d00728c */ /* 0x000fd2000bf05270 */
[----:B------:R-:W-:Y:S05]  /*2120*/  BRA.U UP0, `(.L_x_33) ;  /* 0xfffffff900fc7547 */ /* 0x000fea000b83ffff */
.L_x_25:
[----:B------:R-:W-:Y:S01]  /*2130*/  ULEA UR4, UR29, UR21, 0x3 ;  /* 0x000000151d047291 */ /* 0x000fe2000f8e18ff */
[----:B-1----:R-:W-:Y:S01]  /*2140*/  SHF.L.U32 R0, R12, 0x1f, RZ ;  /* 0x0000001f0c007819 */ /* 0x002fe200000006ff */
[----:B------:R-:W-:Y:S01]  /*2150*/  @!P2 SYNCS.ARRIVE.TRANS64.A1T0 RZ, [UR21+0x68], RZ ;  /* 0x000068ffffffa9a7 */ /* 0x000fe20008100015 */
[----:B------:R-:W-:-:S06]  /*2160*/  UISETP.GT.AND UP0, UPT, UR51, UR50, UPT ;  /* 0x000000323300728c */ /* 0x000fcc000bf04270 */
[----:B--23--:R1:W2:Y:S03]  /*2170*/  SYNCS.PHASECHK.TRANS64.TRYWAIT P1, [UR4+0x10], R0 ;  /* 0x00001000ff0075a7 */ /* 0x00c2a60008021104 */
[----:B------:R-:W-:Y:S05]  /*2180*/  BRA.U !UP0, `(.L_x_34) ;  /* 0x0000000508087547 */ /* 0x000fea000b800000 */
[----:B------:R-:W-:Y:S01]  /*2190*/  UIADD3 UR13, UPT, UPT, UR54, UR7, URZ ;  /* 0x00000007360d7290 */ /* 0x000fe2000fffe0ff */
[----:B------:R-:W-:-:S11]  /*21a0*/  UMOV UR5, UR29 ;  /* 0x0000001d00057c82 */ /* 0x000fd60008000000 */
.L_x_42:
[----:B------:R-:W-:Y:S01]  /*21b0*/  ULEA UR33, UR5, UR21, 0x3 ;  /* 0x0000001505217291 */ /* 0x000fe2000f8e18ff */
[----:B--2---:R-:W-:Y:S01]  /*21c0*/  @!P4 MOV R2, 0x14000 ;  /* 0x000140000002c802 */ /* 0x004fe20000000f00 */
[----:B--23--:R-:W-:Y:S10]  /*21d0*/  @P1 BRA `(.L_x_35) ;  /* 0x00000000000c1947 */ /* 0x00cff40003800000 */
[----:B------:R-:W-:-:S04]  /*21e0*/  SHF.L.U32 R3, R12, 0x1f, RZ ;  /* 0x0000001f0c037819 */ /* 0x000fc800000006ff */
[----:B------:R-:W2:Y:S02]  /*21f0*/  SYNCS.PHASECHK.TRANS64.TRYWAIT P0, [UR33+0x10], R3 ;  /* 0x00001003ff0075a7 */ /* 0x000ea40008001121 */
[----:B--2---:R-:W-:Y:S05]  /*2200*/  @!P0 BRA `(.L_x_36) ;  /* 0x00000078008c8947 */ /* 0x004fea0003800000 */
.L_x_35:
[----:B------:R2:W-:Y:S01]  /*2210*/  @!P4 SYNCS.ARRIVE.TRANS64 RZ, [UR33], R2 ;  /* 0x00000002ffffc9a7 */ /* 0x0005e20008000021 */
[----:B------:R-:W-:-:S04]  /*2220*/  ULOP3.LUT UR4, UR40, 0x2, URZ, 0xfc, !UPT ;  /* 0x0000000228047892 */ /* 0x000fc8000f8efcff */
[----:B------:R-:W-:-:S09]  /*2230*/  UISETP.NE.AND UP0, UPT, UR4, 0x2, UPT ;  /* 0x000000020400788c */ /* 0x000fd2000bf05270 */
[----:B------:R-:W-:Y:S05]  /*2240*/  BRA.U UP0, `(.L_x_37) ;  /* 0x0000000100047547 */ /* 0x000fea000b800000 */
[----:B------:R-:W-:Y:S05]  /*2250*/  BPT.TRAP 0x1 ;  /* 0x000000040000795c */ /* 0x000fea0000300000 */
.L_x_37:
[----:B------:R-:W-:Y:S04]  /*2260*/  BSSY.RECONVERGENT B0, `(.L_x_38) ;  /* 0x0000003000007945 */ /* 0x000fe80003800200 */
[----:B------:R-:W-:Y:S05]  /*2270*/  @P3 BRA `(.L_x_39) ;  /* 0x0000000000043947 */ /* 0x000fea0003800000 */
[----:B------:R-:W-:Y:S05]  /*2280*/  BPT.TRAP 0x1 ;  /* 0x000000040000795c */ /* 0x000fea0000300000 */
.L_x_39:
[----:B------:R-:W-:Y:S05]  /*2290*/  BSYNC.RECONVERGENT B0 ;  /* 0x0000000000007941 */ /* 0x000fea0003800200 */
.L_x_38:
        /* <DEDUP_REMOVED lines=44> */
.L_x_41:
[----:B------:R-:W-:Y:S05]  /*2560*/  BSYNC.RECONVERGENT B0 ;  /* 0x0000000000007941 */ /* 0x000fea0003800200 */
.L_x_40:
[----:B------:R-:W-:Y:S01]  /*2570*/  UIADD3 UR7, UPT, UPT, UR7, 0x1, URZ ;  /* 0x0000000107077890 */ /* 0x000fe2000fffe0ff */
[----:B------:R-:W-:-:S03]  /*2580*/  UMOV UR5, UR29 ;  /* 0x0000001d00057c82 */ /* 0x000fc60008000000 */
[----:B------:R-:W-:-:S09]  /*2590*/  UISETP.NE.AND UP0, UPT, UR7, UR13, UPT ;  /* 0x0000000d0700728c */ /* 0x000fd2000bf05270 */
[----:B------:R-:W-:Y:S05]  /*25a0*/  BRA.U UP0, `(.L_x_42) ;  /* 0xfffffffd00007547 */ /* 0x000fea000b83ffff */
.L_x_34:
[C---:B------:R-:W-:Y:S01]  /*25b0*/  LEA R3, R11.reuse, UR21, 0x3 ;  /* 0x000000150b037c11 */ /* 0x040fe2000f8e18ff */
[----:B------:R-:W-:Y:S01]  /*25c0*/  NOP ;  /* 0x0000000000007918 */ /* 0x000fe20000000000 */
[----:B-1----:R-:W-:Y:S02]  /*25d0*/  SHF.L.U32 R0, R10, 0x1f, RZ ;  /* 0x0000001f0a007819 */ /* 0x002fe400000006ff */
[----:B------:R-:W-:Y:S02]  /*25e0*/  LEA R5, R11, UR21, 0x4 ;  /* 0x000000150b057c11 */ /* 0x000fe4000f8e20ff */
[----:B------:R-:W1:Y:S02]  /*25f0*/  SYNCS.PHASECHK.TRANS64.TRYWAIT P0, [R3+URZ+0x70], R0 ;  /* 0x00007000030075a7 */ /* 0x000e6400080011ff */
[----:B-1----:R-:W-:Y:S05]  /*2600*/  @!P0 BRA `(.L_x_43) ;  /* 0x0000007400a48947 */ /* 0x002fea0003800000 */
.L_x_143:
[----:B------:R-:W4:Y:S01]  /*2610*/  LDS.128 R4, [R5+0x100] ;  /* 0x0001000005047984 */ /* 0x000f220000000c00 */
[----:B------:R-:W-:Y:S01]  /*2620*/  UISETP.GE.AND UP0, UPT, UR42, 0x1, UPT ;  /* 0x000000012a00788c */ /* 0x000fe2000bf06270 */
[----:B------:R-:W-:Y:S01]  /*2630*/  @!PT LDS RZ, [RZ] ;  /* 0x00000000fffff984 */ /* 0x000fe20000000800 */
[----:B------:R-:W-:Y:S01]  /*2640*/  @!PT LDS RZ, [RZ] ;  /* 0x00000000fffff984 */ /* 0x000fe20000000800 */
[----:B------:R-:W-:Y:S01]  /*2650*/  @!PT LDS RZ, [RZ] ;  /* 0x00000000fffff984 */ /* 0x000fe20000000800 */
[----:B------:R-:W-:Y:S01]  /*2660*/  @!PT LDS RZ, [RZ] ;  /* 0x00000000fffff984 */ /* 0x000fe20000000800 */
[----:B------:R1:W-:Y:S06]  /*2670*/  MEMBAR.ALL.CTA ;  /* 0x0000000000007992 */ /* 0x0003ec0000008000 */
[----:B-1----:R-:W1:Y:S01]  /*2680*/  FENCE.VIEW.ASYNC.S ;  /* 0x00000000000073c6 */ /* 0x002e620000000000 */
[----:B----4-:R-:W-:-:S13]  /*2690*/  LOP3.LUT P0, RZ, R6, 0x1, RZ, 0xc0, !PT ;  /* 0x0000000106ff7812 */ /* 0x010fda000780c0ff */
[----:B-1----:R-:W-:Y:S01]  /*26a0*/  VOTEU.ANY UP1, P0 ;  /* 0x0000000000ff7886 */ /* 0x002fe20000020100 */
[----:B------:R-:W-:-:S13]  /*26b0*/  PLOP3.LUT P0, PT, PT, PT, UP1, 0x80, 0x8 ;  /* 0x000000000008781c */ /* 0x000fda0003f0f018 */
[----:B------:R-:W-:Y:S02]  /*26c0*/  @P0 LOP3.LUT R0, R5, 0xffff, RZ, 0xc0, !PT ;  /* 0x0000ffff05000812 */ /* 0x000fe400078ec0ff */
[----:B--2---:R-:W-:Y:S02]  /*26d0*/  @P0 MOV R2, R4 ;  /* 0x0000000400020202 */ /* 0x004fe40000000f00 */
[----:B------:R-:W-:Y:S01]  /*26e0*/  @P0 R2UR UR5, R0 ;  /* 0x00000000000502ca */ /* 0x000fe200000e0000 */
[----:B------:R-:W-:Y:S01]  /*26f0*/  VIADD R0, R3, 0x80 ;  /* 0x0000008003007836 */ /* 0x000fe20000000000 */
[----:B------:R-:W-:Y:S02]  /*2700*/  @P0 SHF.R.U32.HI R4, RZ, 0x10, R5 ;  /* 0x00000010ff040819 */ /* 0x000fe40000011605 */
[----:B------:R-:W-:Y:S02]  /*2710*/  @P0 R2UR UR6, R2 ;  /* 0x00000000020602ca */ /* 0x000fe400000e0000 */
[----:B------:R-:W-:-:S02]  /*2720*/  PRMT R0, RZ, 0x654, R0 ;  /* 0x00000654ff007816 */ /* 0x000fc40000000000 */
[----:B------:R-:W-:Y:S02]  /*2730*/  @P0 R2UR UR4, R4 ;  /* 0x00000000040402ca */ /* 0x000fe400000e0000 */
[----:B------:R1:W-:Y:S03]  /*2740*/  SYNCS.ARRIVE.TRANS64.RED.A1T0 RZ, [R0+URZ], RZ ;  /* 0x000000ff00ff79a7 */ /* 0x0003e600081004ff */
[----:B------:R-:W-:-:S04]  /*2750*/  @UP1 UMOV UR41, UR5 ;  /* 0x0000000500291c82 */ /* 0x000fc80008000000 */
[----:B------:R-:W-:-:S04]  /*2760*/  @UP1 UMOV UR43, UR6 ;  /* 0x00000006002b1c82 */ /* 0x000fc80008000000 */
[----:B------:R-:W-:Y:S01]  /*2770*/  @UP1 UMOV UR36, UR4 ;  /* 0x0000000400241c82 */ /* 0x000fe20008000000 */
[----:B------:R-:W-:Y:S05]  /*2780*/  BRA.U !UP0, `(.L_x_44) ;  /* 0x0000000108d47547 */ /* 0x000fea000b800000 */
[----:B------:R-:W2:Y:S01]  /*2790*/  LDCU.128 UR12, c[0x0][0xb10] ;  /* 0x00016200ff0c77ac */ /* 0x000ea20008000c00 */
[----:B------:R-:W4:Y:S01]  /*27a0*/  LDCU UR22, c[0x0][0xb20] ;  /* 0x00016400ff1677ac */ /* 0x000f220008000800 */
[----:B------:R-:W3:Y:S01]  /*27b0*/  LDCU UR20, c[0x0][0xb0c] ;  /* 0x00016180ff1477ac */ /* 0x000ee20008000800 */
[----:B------:R-:W1:Y:S01]  /*27c0*/  LDCU.64 UR8, c[0x0][0xb28] ;  /* 0x00016500ff0877ac */ /* 0x000e620008000a00 */
[----:B------:R-:W-:Y:S02]  /*27d0*/  UISETP.NE.AND UP3, UPT, UR42, 0x1, UPT ;  /* 0x000000012a00788c */ /* 0x000fe4000bf65270 */
[----:B--2---:R-:W-:Y:S02]  /*27e0*/  UIMAD.WIDE.U32 UR6, UR48, UR15, URZ ;  /* 0x0000000f300672a5 */ /* 0x004fe4000f8e00ff */
[----:B------:R-:W-:Y:S02]  /*27f0*/  UIMAD.WIDE.U32 UR4, UR49, UR12, URZ ;  /* 0x0000000c310472a5 */ /* 0x000fe4000f8e00ff */
[----:B------:R-:W-:-:S02]  /*2800*/  UISETP.NE.AND UP0, UPT, UR14, 0x1, UPT ;  /* 0x000000010e00788c */ /* 0x000fc4000bf05270 */
[----:B------:R-:W-:Y:S01]  /*2810*/  UIMAD.WIDE.U32 UR18, UR41, UR15, URZ ;  /* 0x0000000f291272a5 */ /* 0x000fe2000f8e00ff */
[----:B------:R-:W-:Y:S02]  /*2820*/  UMOV UR6, UR7 ;  /* 0x0000000700067c82 */ /* 0x000fe40008000000 */
[----:B------:R-:W-:Y:S01]  /*2830*/  UMOV UR4, UR5 ;  /* 0x0000000500047c82 */ /* 0x000fe20008000000 */
[----:B----4-:R-:W-:Y:S02]  /*2840*/  USHF.R.U32.HI UR6, URZ, UR22, UR6 ;  /* 0x00000016ff067299 */ /* 0x010fe40008011606 */
[----:B---3--:R-:W-:Y:S02]  /*2850*/  UISETP.NE.AND UP2, UPT, UR20, 0x1, UPT ;  /* 0x000000011400788c */ /* 0x008fe4000bf45270 */
[----:B------:R-:W-:Y:S02]  /*2860*/  USHF.R.U32.HI UR4, URZ, UR13, UR4 ;  /* 0x0000000dff047299 */ /* 0x000fe40008011604 */
[----:B------:R-:W-:-:S02]  /*2870*/  USEL UR5, UR48, UR6, !UP0 ;  /* 0x0000000630057287 */ /* 0x000fc4000c000000 */
[----:B------:R-:W-:Y:S02]  /*2880*/  USEL UR6, UR49, UR4, !UP2 ;  /* 0x0000000431067287 */ /* 0x000fe4000d000000 */
[----:B-1----:R-:W-:Y:S01]  /*2890*/  UIMAD.WIDE.U32 UR10, UR5, UR8, URZ ;  /* 0x00000008050a72a5 */ /* 0x002fe2000f8e00ff */
[----:B------:R-:W-:Y:S01]  /*28a0*/  UMOV UR4, UR19 ;  /* 0x0000001300047c82 */ /* 0x000fe20008000000 */
[----:B------:R-:W-:Y:S02]  /*28b0*/  UIMAD.WIDE.U32 UR16, UR43, UR12, URZ ;  /* 0x0000000c2b1072a5 */ /* 0x000fe4000f8e00ff */
[----:B------:R-:W-:-:S03]  /*28c0*/  UIMAD.WIDE.U32 UR18, UR6, UR8, URZ ;  /* 0x00000008061272a5 */ /* 0x000fc6000f8e00ff */
[----:B------:R-:W-:Y:S01]  /*28d0*/  UMOV UR10, UR11 ;  /* 0x0000000b000a7c82 */ /* 0x000fe20008000000 */
[----:B------:R-:W-:Y:S02]  /*28e0*/  USHF.R.U32.HI UR4, URZ, UR22, UR4 ;  /* 0x00000016ff047299 */ /* 0x000fe40008011604 */
[----:B------:R-:W-:Y:S01]  /*28f0*/  @UP3 USHF.R.U32.HI UR5, URZ, UR9, UR10 ;  /* 0x00000009ff053299 */ /* 0x000fe2000801160a */
[----:B------:R-:W-:Y:S01]  /*2900*/  UMOV UR16, UR17 ;  /* 0x0000001100107c82 */ /* 0x000fe20008000000 */
[----:B------:R-:W-:Y:S01]  /*2910*/  UMOV UR18, UR19 ;  /* 0x0000001300127c82 */ /* 0x000fe20008000000 */
[----:B------:R-:W-:Y:S02]  /*2920*/  USHF.R.U32.HI UR13, URZ, UR13, UR16 ;  /* 0x0000000dff0d7299 */ /* 0x000fe40008011610 */
[----:B------:R-:W-:Y:S02]  /*2930*/  USEL UR4, UR41, UR4, !UP0 ;  /* 0x0000000429047287 */ /* 0x000fe4000c000000 */
[----:B------:R-:W-:-:S02]  /*2940*/  @UP3 USHF.R.U32.HI UR6, URZ, UR9, UR18 ;  /* 0x00000009ff063299 */ /* 0x000fc40008011612 */
[----:B------:R-:W-:Y:S02]  /*2950*/  UIMAD UR7, UR42, UR5, URZ ;  /* 0x000000052a0772a4 */ /* 0x000fe4000f8e02ff */
[----:B------:R-:W-:Y:S02]  /*2960*/  USEL UR5, UR43, UR13, !UP2 ;  /* 0x0000000d2b057287 */ /* 0x000fe4000d000000 */
[----:B------:R-:W-:Y:S02]  /*2970*/  UIMAD UR10, UR42, UR6, URZ ;  /* 0x000000062a0a72a4 */ /* 0x000fe4000f8e02ff */
[----:B------:R-:W-:Y:S02]  /*2980*/  UISETP.GE.AND UP0, UPT, UR4, UR7, UPT ;  /* 0x000000070400728c */ /* 0x000fe4000bf06270 */
[----:B------:R-:W-:Y:S02]  /*2990*/  UIMAD.WIDE.U32 UR12, UR4, UR8, URZ ;  /* 0x00000008040c72a5 */ /* 0x000fe4000f8e00ff */
[----:B------:R-:W-:-:S02]  /*29a0*/  UISETP.GE.OR UP0, UPT, UR5, UR10, UP0 ;  /* 0x0000000a0500728c */ /* 0x000fc40008706670 */
        /* <DEDUP_REMOVED lines=19> */
.L_x_44:
[----:B------:R-:W2:Y:S02]  /*2ae0*/  LDCU UR4, c[0x0][0xb30] ;  /* 0x00016600ff0477ac */ /* 0x000ea40008000800 */
[----:B--2---:R-:W-:-:S09]  /*2af0*/  UISETP.NE.AND UP0, UPT, UR4, 0x1, UPT ;  /* 0x000000010400788c */ /* 0x004fd2000bf05270 */
[----:B------:R-:W-:Y:S05]  /*2b00*/  BRA.U UP0, `(.L_x_45) ;  /* 0x0000000100447547 */ /* 0x000fea000b800000 */
[----:B------:R-:W2:Y:S01]  /*2b10*/  LDCU.128 UR8, c[0x0][0xb10] ;  /* 0x00016200ff0877ac */ /* 0x000ea20008000c00 */
[----:B------:R-:W4:Y:S01]  /*2b20*/  LDCU UR12, c[0x0][0xb0c] ;  /* 0x00016180ff0c77ac */ /* 0x000f220008000800 */
[----:B------:R-:W1:Y:S01]  /*2b30*/  LDCU UR13, c[0x0][0xb20] ;  /* 0x00016400ff0d77ac */ /* 0x000e620008000800 */
[----:B--2---:R-:W-:Y:S02]  /*2b40*/  UIMAD.WIDE.U32 UR6, UR43, UR8, URZ ;  /* 0x000000082b0672a5 */ /* 0x004fe4000f8e00ff */
[----:B------:R-:W-:Y:S02]  /*2b50*/  UIMAD.WIDE.U32 UR4, UR41, UR11, URZ ;  /* 0x0000000b290472a5 */ /* 0x000fe4000f8e00ff */
[----:B----4-:R-:W-:Y:S02]  /*2b60*/  UISETP.NE.AND UP2, UPT, UR12, 0x1, UPT ;  /* 0x000000010c00788c */ /* 0x010fe4000bf45270 */
[----:B------:R-:W-:Y:S01]  /*2b70*/  UISETP.NE.AND UP0, UPT, UR10, 0x1, UPT ;  /* 0x000000010a00788c */ /* 0x000fe2000bf05270 */
[----:B------:R-:W-:-:S02]  /*2b80*/  UMOV UR6, UR7 ;  /* 0x0000000700067c82 */ /* 0x000fc40008000000 */
[----:B------:R-:W-:Y:S01]  /*2b90*/  UMOV UR4, UR5 ;  /* 0x0000000500047c82 */ /* 0x000fe20008000000 */
[----:B------:R-:W-:Y:S02]  /*2ba0*/  USHF.R.U32.HI UR9, URZ, UR9, UR6 ;  /* 0x00000009ff097299 */ /* 0x000fe40008011606 */
[----:B-1----:R-:W-:Y:S02]  /*2bb0*/  USHF.R.U32.HI UR4, URZ, UR13, UR4 ;  /* 0x0000000dff047299 */ /* 0x002fe40008011604 */
[----:B------:R-:W-:Y:S02]  /*2bc0*/  USEL UR5, UR43, UR9, !UP2 ;  /* 0x000000092b057287 */ /* 0x000fe4000d000000 */
[----:B------:R-:W-:-:S04]  /*2bd0*/  USEL UR4, UR41, UR4, !UP0 ;  /* 0x0000000429047287 */ /* 0x000fc8000c000000 */
[----:B------:R-:W-:Y:S02]  /*2be0*/  UIADD3 UR6, UPT, UPT, UR5, -UR4, URZ ;  /* 0x8000000405067290 */ /* 0x000fe4000fffe0ff */
[----:B------:R-:W-:Y:S02]  /*2bf0*/  UIADD3 UR4, UPT, UPT, -UR5, UR4, URZ ;  /* 0x0000000405047290 */ /* 0x000fe4000fffe1ff */
[----:B------:R-:W-:Y:S02]  /*2c00*/  UIMAD UR41, UR6, UR10, UR41 ;  /* 0x0000000a062972a4 */ /* 0x000fe4000f8e0229 */
[----:B------:R-:W-:-:S12]  /*2c10*/  UIMAD UR43, UR4, UR12, UR43 ;  /* 0x0000000c042b72a4 */ /* 0x000fd8000f8e022b */
.L_x_45:
[----:B------:R-:W-:Y:S01]  /*2c20*/  VIADD R11, R11, 0x1 ;  /* 0x000000010b0b7836 */ /* 0x000fe20000000000 */
[----:B------:R-:W-:Y:S01]  /*2c30*/  R2UR UR4, R87 ;  /* 0x00000000570472ca */ /* 0x000fe200000e0000 */
[----:B------:R-:W-:Y:S01]  /*2c40*/  UIADD3 UR16, UPT, UPT, UR43, UR63, URZ ;  /* 0x0000003f2b107290 */ /* 0x000fe2000fffe0ff */
[----:B------:R-:W-:Y:S02]  /*2c50*/  PLOP3.LUT P2, PT, PT, PT, PT, 0x80, 0x8 ;  /* 0x000000000008781c */ /* 0x000fe40003f4f070 */
[----:B------:R-:W-:-:S04]  /*2c60*/  ISETP.NE.AND P0, PT, R11, 0x2, PT ;  /* 0x000000020b00780c */ /* 0x000fc80003f05270 */
[----:B------:R-:W-:Y:S02]  /*2c70*/  SEL R3, RZ, 0x1, P0 ;  /* 0x00000001ff037807 */ /* 0x000fe40000000000 */
[----:B------:R-:W-:Y:S02]  /*2c80*/  SEL R11, R11, RZ, P0 ;  /* 0x000000ff0b0b7207 */ /* 0x000fe40000000000 */
[----:B------:R-:W-:Y:S01]  /*2c90*/  LOP3.LUT R10, R10, R3, RZ, 0x3c, !PT ;  /* 0x000000030a0a7212 */ /* 0x000fe200078e3cff */
[----:B------:R-:W-:Y:S01]  /*2ca0*/  UIADD3 UR20, UPT, UPT, UR41, UR4, URZ ;  /* 0x0000000429147290 */ /* 0x000fe2000fffe0ff */
[----:B------:R-:W-:Y:S11]  /*2cb0*/  BRA.U UP1, `(.L_x_46) ;  /* 0xffffffed01a47547 */ /* 0x000ff6000b83ffff */
[----:B------:R-:W-:Y:S01]  /*2cc0*/  UIADD3 UR21, UPT, UPT, UR21, 0x10, URZ ;  /* 0x0000001015157890 */ /* 0x000fe2000fffe0ff */
[----:B------:R-:W-:-:S03]  /*2cd0*/  SHF.L.U32 R3, R12, 0x1f, RZ ;  /* 0x0000001f0c037819 */ /* 0x000fc600000006ff */
[----:B------:R-:W-:-:S09]  /*2ce0*/  ULEA UR4, UR29, UR21, 0x3 ;  /* 0x000000151d047291 */ /* 0x000fd2000f8e18ff */
[----:B------:R-:W2:Y:S02]  /*2cf0*/  SYNCS.PHASECHK.TRANS64.TRYWAIT P0, [UR4], R3 ;  /* 0x00000003ff0075a7 */ /* 0x000ea40008001104 */
[----:B--2---:R-:W-:Y:S05]  /*2d00*/  @!P0 BRA `(.L_x_47) ;  /* 0x0000006c00f88947 */ /* 0x004fea0003800000 */
.L_x_145:
[----:B------:R-:W-:-:S04]  /*2d10*/  UIADD3 UR4, UPT, UPT, UR29, 0x1, URZ ;  /* 0x000000011d047890 */ /* 0x000fc8000fffe0ff */
[----:B------:R-:W-:-:S04]  /*2d20*/  UISETP.NE.AND UP0, UPT, UR4, 0x2, UPT ;  /* 0x000000020400788c */ /* 0x000fc8000bf05270 */
[----:B------:R-:W-:Y:S02]  /*2d30*/  USEL UR5, URZ, 0x1, UP0 ;  /* 0x00000001ff057887 */ /* 0x000fe40008000000 */
[----:B------:R-:W-:-:S04]  /*2d40*/  USEL UR4, UR4, URZ, UP0 ;  /* 0x000000ff04047287 */ /* 0x000fc80008000000 */
[----:B------:R-:W-:Y:S01]  /*2d50*/  ULEA UR4, UR4, UR21, 0x3 ;  /* 0x0000001504047291 */ /* 0x000fe2000f8e18ff */
[----:B-1----:R-:W-:-:S04]  /*2d60*/  LOP3.LUT R3, R12, UR5, RZ, 0x3c, !PT ;  /* 0x000000050c037c12 */ /* 0x002fc8000f8e3cff */
[----:B------:R-:W-:Y:S01]  /*2d70*/  SHF.L.U32 R3, R3, 0x1f, RZ ;  /* 0x0000001f03037819 */ /* 0x000fe200000006ff */
[----:B------:R-:W-:-:S07]  /*2d80*/  IMAD.U32 R0, RZ, RZ, UR4 ;  /* 0x00000004ff007e24 */ /* 0x000fce000f8e00ff */
.L_x_48:
[----:B-1----:R1:W2:Y:S02]  /*2d90*/  SYNCS.PHASECHK.TRANS64.TRYWAIT P0, [R0+URZ], R3 ;  /* 0x00000003000075a7 */ /* 0x0022a400080011ff */
[----:B--2---:R-:W-:Y:S05]  /*2da0*/  @!P0 NANOSLEEP.SYNCS 0x989680 ;  /* 0x009896800000895d */ /* 0x004fea0003900000 */
[----:B------:R-:W2:Y:S02]  /*2db0*/  @!P0 SYNCS.PHASECHK.TRANS64 P0, [R0+URZ], R3 ;  /* 0x00000003000085a7 */ /* 0x000ea400080010ff */
[----:B--2---:R-:W-:Y:S05]  /*2dc0*/  @P0 EXIT ;  /* 0x000000000000094d */ /* 0x004fea0003800000 */
[----:B------:R-:W-:Y:S05]  /*2dd0*/  BRA `(.L_x_48) ;  /* 0xfffffffc00ec7947 */ /* 0x000fea000383ffff */
.L_x_22:
[----:B------:R-:W-:-:S04]  /*2de0*/  UISETP.NE.AND UP0, UPT, UR52, URZ, UPT ;  /* 0x000000ff3400728c */ /* 0x000fc8000bf05270 */
[----:B------:R-:W-:-:S09]  /*2df0*/  UISETP.NE.OR UP0, UPT, UR17, 0x1, UP0 ;  /* 0x000000011100788c */ /* 0x000fd20008705670 */
[----:B------:R-:W-:Y:S05]  /*2e00*/  BRA.U UP0, `(.L_x_49) ;  /* 0x0000000500487547 */ /* 0x000fea000b800000 */
[----:B------:R-:W-:Y:S01]  /*2e10*/  ISETP.GE.U32.AND P2, PT, R0, 0x10, PT ;  /* 0x000000100000780c */ /* 0x000fe20003f46070 */
[----:B------:R-:W-:Y:S01]  /*2e20*/  IMAD.MOV.U32 R12, RZ, RZ, 0x1 ;  /* 0x00000001ff0c7424 */ /* 0x000fe200078e00ff */
[----:B------:R-:W-:Y:S02]  /*2e30*/  CS2R R10, SRZ ;  /* 0x00000000000a7805 */ /* 0x000fe4000001ff00 */
[----:B------:R-:W-:Y:S01]  /*2e40*/  CS2R R8, SRZ ;  /* 0x0000000000087805 */ /* 0x000fe2000001ff00 */
[----:B------:R-:W-:Y:S01]  /*2e50*/  UMOV UR6, 0x400 ;  /* 0x0000040000067882 */ /* 0x000fe20000000000 */
[----:B------:R-:W-:Y:S01]  /*2e60*/  UMOV UR5, URZ ;  /* 0x000000ff00057c82 */ /* 0x000fe20008000000 */
[----:B------:R-:W-:-:S12]  /*2e70*/  ULEA UR6, UR52, UR6, 0x18 ;  /* 0x0000000634067291 */ /* 0x000fd8000f8ec0ff */
.L_x_53:
[----:B------:R-:W-:Y:S02]  /*2e80*/  LEA R2, R8, UR6, 0x3 ;  /* 0x0000000608027c11 */ /* 0x000fe4000f8e18ff */
[----:B------:R-:W-:-:S03]  /*2e90*/  SHF.L.U32 R5, R9, 0x1f, RZ ;  /* 0x0000001f09057819 */ /* 0x000fc600000006ff */
[----:B------:R-:W-:Y:S01]  /*2ea0*/  VIADD R4, R2, 0xe0 ;  /* 0x000000e002047836 */ /* 0x000fe20000000000 */
[----:B------:R-:W1:Y:S02]  /*2eb0*/  SYNCS.PHASECHK.TRANS64.TRYWAIT P0, [R2+URZ+0xd0], R5 ;  /* 0x0000d005020075a7 */ /* 0x000e6400080011ff */
[----:B-1----:R-:W-:Y:S05]  /*2ec0*/  @!P0 BRA `(.L_x_50) ;  /* 0x0000006c00a08947 */ /* 0x002fea0003800000 */
.L_x_146:
[----:B------:R-:W-:Y:S01]  /*2ed0*/  ULEA UR4, UR5, UR6, 0x3 ;  /* 0x0000000605047291 */ /* 0x000fe2000f8e18ff */
[----:B------:R-:W-:Y:S02]  /*2ee0*/  PRMT R4, RZ, 0x654, R4 ;  /* 0x00000654ff047816 */ /* 0x000fe40000000004 */
[----:B-1----:R-:W-:Y:S01]  /*2ef0*/  SHF.L.U32 R5, R12, 0x1f, RZ ;  /* 0x0000001f0c057819 */ /* 0x002fe200000006ff */
[----:B------:R-:W-:Y:S01]  /*2f00*/  UIADD3 UR7, UPT, UPT, UR4, 0x70, URZ ;  /* 0x0000007004077890 */ /* 0x000fe2000fffe0ff */
[----:B------:R1:W-:Y:S05]  /*2f10*/  SYNCS.ARRIVE.TRANS64.RED.A1T0 RZ, [R4+URZ], RZ ;  /* 0x000000ff04ff79a7 */ /* 0x0003ea00081004ff */
[----:B------:R-:W-:Y:S01]  /*2f20*/  IMAD.U32 R7, RZ, RZ, UR7 ;  /* 0x00000007ff077e24 */ /* 0x000fe2000f8e00ff */
[----:B------:R-:W2:Y:S04]  /*2f30*/  SYNCS.PHASECHK.TRANS64.TRYWAIT P0, [UR4+0x80], R5 ;  /* 0x00008005ff0075a7 */ /* 0x000ea80008001104 */
[----:B------:R-:W-:Y:S01]  /*2f40*/  PRMT R6, R0, 0x654, R7 ;  /* 0x0000065400067816 */ /* 0x000fe20000000007 */
[----:B-1----:R-:W-:Y:S01]  /*2f50*/  @!P2 IMAD.MOV.U32 R4, RZ, RZ, 0x10 ;  /* 0x00000010ff04a424 */ /* 0x002fe200078e00ff */
[----:B--2---:R-:W-:Y:S06]  /*2f60*/  @!P0 BRA `(.L_x_51) ;  /* 0x0000006c008c8947 */ /* 0x004fec0003800000 */
.L_x_148:
[----:B------:R-:W-:Y:S01]  /*2f70*/  ULEA UR8, UR5, UR6, 0x4 ;  /* 0x0000000605087291 */ /* 0x000fe2000f8e20ff */
[----:B------:R-:W-:Y:S01]  /*2f80*/  SEL R3, R6, R3, !P2 ;  /* 0x0000000306037207 */ /* 0x000fe20005000000 */
[----:B------:R-:W-:Y:S01]  /*2f90*/  UIADD3 UR9, UPT, UPT, UR4, 0x70, URZ ;  /* 0x0000007004097890 */ /* 0x000fe2000fffe0ff */
[----:B-1----:R-:W-:Y:S01]  /*2fa0*/  LEA R2, R11, UR6, 0x3 ;  /* 0x000000060b027c11 */ /* 0x002fe2000f8e18ff */
[----:B------:R-:W-:Y:S01]  /*2fb0*/  UIADD3 UR8, UPT, UPT, UR8, 0x100, URZ ;  /* 0x0000010008087890 */ /* 0x000fe2000fffe0ff */
[----:B------:R-:W-:Y:S01]  /*2fc0*/  SHF.L.U32 R5, R10, 0x1f, RZ ;  /* 0x0000001f0a057819 */ /* 0x000fe200000006ff */
[----:B------:R1:W-:Y:S01]  /*2fd0*/  @!P2 SYNCS.ARRIVE.TRANS64.RED RZ, [R3+URZ], R4 ;  /* 0x0000000403ffa9a7 */ /* 0x0003e200080004ff */
[----:B------:R-:W-:Y:S01]  /*2fe0*/  UIADD3 UR4, UPT, UPT, UR5, 0x1, URZ ;  /* 0x0000000105047890 */ /* 0x000fe2000fffe0ff */
[----:B------:R-:W-:-:S03]  /*2ff0*/  VIADD R8, R8, 0x1 ;  /* 0x0000000108087836 */ /* 0x000fc60000000000 */
[----:B------:R-:W-:Y:S02]  /*3000*/  UISETP.NE.AND UP0, UPT, UR4, 0x2, UPT ;  /* 0x000000020400788c */ /* 0x000fe4000bf05270 */
[----:B------:R-:W-:Y:S06]  /*3010*/  UGETNEXTWORKID.BROADCAST [UR8], [UR9] ;  /* 0x00000000080073ca */ /* 0x000fec0008000100 */
[----:B------:R-:W-:Y:S01]  /*3020*/  USEL UR7, URZ, 0x1, UP0 ;  /* 0x00000001ff077887 */ /* 0x000fe20008000000 */
[----:B------:R-:W-:Y:S01]  /*3030*/  ISETP.NE.AND P0, PT, R8, 0x2, PT ;  /* 0x000000020800780c */ /* 0x000fe20003f05270 */
[----:B------:R-:W-:Y:S01]  /*3040*/  USEL UR5, UR4, URZ, UP0 ;  /* 0x000000ff04057287 */ /* 0x000fe20008000000 */
[----:B------:R-:W2:Y:S03]  /*3050*/  SYNCS.PHASECHK.TRANS64.TRYWAIT P1, [R2+URZ+0x70], R5 ;  /* 0x00007005020075a7 */ /* 0x000ea600080211ff */
[----:B------:R-:W-:Y:S01]  /*3060*/  LOP3.LUT R12, R12, UR7, RZ, 0x3c, !PT ;  /* 0x000000070c0c7c12 */ /* 0x000fe2000f8e3cff */
[----:B-12---:R-:W-:Y:S07]  /*3070*/  @!P1 BRA `(.L_x_52) ;  /* 0x0000006c00609947 */ /* 0x006fee0003800000 */
.L_x_149:
[C---:B------:R-:W-:Y:S01]  /*3080*/  LEA R4, R11.reuse, UR6, 0x4 ;  /* 0x000000060b047c11 */ /* 0x040fe2000f8e20ff */
[----:B-1----:R-:W-:Y:S01]  /*3090*/  VIADD R2, R2, 0x80 ;  /* 0x0000008002027836 */ /* 0x002fe20000000000 */
[----:B------:R-:W-:Y:S01]  /*30a0*/  SEL R8, R8, RZ, P0 ;  /* 0x000000ff08087207 */ /* 0x000fe20000000000 */
[----:B------:R-:W-:-:S03]  /*30b0*/  VIADD R11, R11, 0x1 ;  /* 0x000000010b0b7836 */ /* 0x000fc60000000000 */
[----:B------:R-:W1:Y:S01]  /*30c0*/  LDS.128 R4, [R4+0x100] ;  /* 0x0001000004047984 */ /* 0x000e620000000c00 */
[----:B------:R-:W-:Y:S02]  /*30d0*/  PRMT R2, RZ, 0x654, R2 ;  /* 0x00000654ff027816 */ /* 0x000fe40000000002 */
[C---:B------:R-:W-:Y:S01]  /*30e0*/  ISETP.NE.AND P1, PT, R11.reuse, 0x2, PT ;  /* 0x000000020b00780c */ /* 0x040fe20003f25270 */
[----:B------:R-:W-:Y:S01]  /*30f0*/  @!PT LDS RZ, [RZ] ;  /* 0x00000000fffff984 */ /* 0x000fe20000000800 */
[----:B------:R-:W-:Y:S01]  /*3100*/  @!PT LDS RZ, [RZ] ;  /* 0x00000000fffff984 */ /* 0x000fe20000000800 */
[----:B------:R-:W-:Y:S01]  /*3110*/  @!PT LDS RZ, [RZ] ;  /* 0x00000000fffff984 */ /* 0x000fe20000000800 */
[----:B------:R-:W-:Y:S01]  /*3120*/  @!PT LDS RZ, [RZ] ;  /* 0x00000000fffff984 */ /* 0x000fe20000000800 */
[----:B------:R2:W-:Y:S06]  /*3130*/  MEMBAR.ALL.CTA ;  /* 0x0000000000007992 */ /* 0x0005ec0000008000 */
[----:B--2---:R-:W2:Y:S01]  /*3140*/  FENCE.VIEW.ASYNC.S ;  /* 0x00000000000073c6 */ /* 0x004ea20000000000 */
[----:B------:R-:W-:Y:S01]  /*3150*/  SEL R11, R11, RZ, P1 ;  /* 0x000000ff0b0b7207 */ /* 0x000fe20000800000 */
[----:B--2---:R2:W-:Y:S01]  /*3160*/  SYNCS.ARRIVE.TRANS64.RED.A1T0 RZ, [R2+URZ], RZ ;  /* 0x000000ff02ff79a7 */ /* 0x0045e200081004ff */
[----:B-1----:R-:W-:-:S02]  /*3170*/  LOP3.LUT P3, RZ, R6, 0x1, RZ, 0xc0, !PT ;  /* 0x0000000106ff7812 */ /* 0x002fc4000786c0ff */
[----:B------:R-:W-:-:S04]  /*3180*/  SEL R5, RZ, 0x1, P1 ;  /* 0x00000001ff057807 */ /* 0x000fc80000800000 */
[----:B------:R-:W-:Y:S02]  /*3190*/  LOP3.LUT R10, R10, R5, RZ, 0x3c, !PT ;  /* 0x000000050a0a7212 */ /* 0x000fe400078e3cff */
[----:B--2---:R-:W-:-:S04]  /*31a0*/  SEL R2, RZ, 0x1, P0 ;  /* 0x00000001ff027807 */ /* 0x004fc80000000000 */
[----:B------:R-:W-:Y:S01]  /*31b0*/  LOP3.LUT R9, R9, R2, RZ, 0x3c, !PT ;  /* 0x0000000209097212 */ /* 0x000fe200078e3cff */
[----:B------:R-:W-:Y:S06]  /*31c0*/  @P3 BRA `(.L_x_53) ;  /* 0xfffffffc002c3947 */ /* 0x000fec000383ffff */
[----:B------:R-:W-:Y:S01]  /*31d0*/  ULEA UR4, UR5, UR6, 0x3 ;  /* 0x0000000605047291 */ /* 0x000fe2000f8e18ff */
[----:B------:R-:W-:-:S08]  /*31e0*/  SHF.L.U32 R3, R12, 0x1f, RZ ;  /* 0x0000001f0c037819 */ /* 0x000fd000000006ff */
[----:B------:R-:W1:Y:S02]  /*31f0*/  SYNCS.PHASECHK.TRANS64 P0, [UR4+0x80], R3 ;  /* 0x00008003ff0075a7 */ /* 0x000e640008001004 */
[----:B-1----:R-:W-:Y:S05]  /*3200*/  @P0 BRA `(.L_x_54) ;  /* 0x0000000000080947 */ /* 0x002fea0003800000 */
[----:B------:R-:W1:Y:S02]  /*3210*/  SYNCS.PHASECHK.TRANS64.TRYWAIT P0, [UR4+0x80], R3 ;  /* 0x00008003ff0075a7 */ /* 0x000e640008001104 */
[----:B-1----:R-:W-:Y:S05]  /*3220*/  @!P0 BRA `(.L_x_55) ;  /* 0x0000006c00088947 */ /* 0x002fea0003800000 */
.L_x_54:
[----:B------:R-:W-:-:S04]  /*3230*/  UIADD3 UR7, UPT, UPT, UR5, 0x1, URZ ;  /* 0x0000000105077890 */ /* 0x000fc8000fffe0ff */
[----:B------:R-:W-:-:S04]  /*3240*/  UISETP.NE.AND UP0, UPT, UR7, 0x2, UPT ;  /* 0x000000020700788c */ /* 0x000fc8000bf05270 */
[----:B------:R-:W-:Y:S02]  /*3250*/  USEL UR8, URZ, 0x1, UP0 ;  /* 0x00000001ff087887 */ /* 0x000fe40008000000 */
[----:B------:R-:W-:-:S04]  /*3260*/  USEL UR7, UR7, URZ, UP0 ;  /* 0x000000ff07077287 */ /* 0x000fc80008000000 */
[----:B------:R-:W-:Y:S01]  /*3270*/  ULEA UR7, UR7, UR6, 0x3 ;  /* 0x0000000607077291 */ /* 0x000fe2000f8e18ff */
[----:B-1----:R-:W-:-:S04]  /*3280*/  LOP3.LUT R3, R12, UR8, RZ, 0x3c, !PT ;  /* 0x000000080c037c12 */ /* 0x002fc8000f8e3cff */
[----:B------:R-:W-:-:S04]  /*3290*/  SHF.L.U32 R0, R3, 0x1f, RZ ;  /* 0x0000001f03007819 */ /* 0x000fc800000006ff */
[----:B------:R-:W1:Y:S02]  /*32a0*/  SYNCS.PHASECHK.TRANS64 P0, [UR7+0x80], R0 ;  /* 0x00008000ff0075a7 */ /* 0x000e640008001007 */
[----:B-1----:R-:W-:Y:S05]  /*32b0*/  @P0 EXIT ;  /* 0x000000000000094d */ /* 0x002fea0003800000 */
[----:B------:R-:W-:Y:S02]  /*32c0*/  SHF.L.U32 R3, R3, 0x1f, RZ ;  /* 0x0000001f03037819 */ /* 0x000fe400000006ff */
[----:B------:R-:W-:-:S07]  /*32d0*/  MOV R0, UR7 ;  /* 0x0000000700007c02 */ /* 0x000fce0008000f00 */
.L_x_56:
[----:B-1----:R1:W2:Y:S02]  /*32e0*/  SYNCS.PHASECHK.TRANS64.TRYWAIT P0, [R0+URZ+0x80], R3 ;  /* 0x00008003000075a7 */ /* 0x0022a400080011ff */
[----:B--2---:R-:W-:Y:S05]  /*32f0*/  @!P0 NANOSLEEP.SYNCS 0x989680 ;  /* 0x009896800000895d */ /* 0x004fea0003900000 */
[----:B------:R-:W2:Y:S02]  /*3300*/  @!P0 SYNCS.PHASECHK.TRANS64 P0, [R0+URZ+0x80], R3 ;  /* 0x00008003000085a7 */ /* 0x000ea400080010ff */
[----:B--2---:R-:W-:Y:S05]  /*3310*/  @P0 EXIT ;  /* 0x000000000000094d */ /* 0x004fea0003800000 */
[----:B------:R-:W-:Y:S05]  /*3320*/  BRA `(.L_x_56) ;  /* 0xfffffffc00ec7947 */ /* 0x000fea000383ffff */
.L_x_49:
[----:B------:R-:W-:Y:S05]  /*3330*/  BRA.U UP4, `(.L_x_57) ;  /* 0x0000001104447547 */ /* 0x000fea000b800000 */
[----:B------:R-:W-:Y:S01]  /*3340*/  UMOV UR4, 0x40 ;  /* 0x0000004000047882 */ /* 0x000fe20000000000 */
[----:B------:R-:W-:Y:S01]  /*3350*/  NOP ;  /* 0x0000000000007918 */ /* 0x000fe20000000000 */
[----:B------:R-:W-:Y:S01]  /*3360*/  ULEA UR5, UR52, UR4, 0x18 ;  /* 0x0000000434057291 */ /* 0x000fe2000f8ec0ff */
[----:B------:R-:W-:Y:S02]  /*3370*/  UMOV UR6, 0x400 ;  /* 0x0000040000067882 */ /* 0x000fe40000000000 */
[----:B------:R-:W-:-:S06]  /*3380*/  ULEA UR6, UR52, UR6, 0x18 ;  /* 0x0000000634067291 */ /* 0x000fcc000f8ec0ff */
[----:B------:R-:W1:Y:S02]  /*3390*/  LDS.U8 R0, [UR5+0x1c] ;  /* 0x00001c05ff007984 */ /* 0x000e640008000000 */
[----:B-1----:R-:W-:-:S13]  /*33a0*/  ISETP.NE.AND P0, PT, R0, RZ, PT ;  /* 0x000000ff0000720c */ /* 0x002fda0003f05270 */
[----:B------:R-:W-:Y:S05]  /*33b0*/  @P0 BRA `(.L_x_58) ;  /* 0x0000000000580947 */ /* 0x000fea0003800000 */
[----:B------:R-:W-:-:S13]  /*33c0*/  ELECT P0, URZ, PT ;  /* 0x0000000000ff782f */ /* 0x000fda0003800000 */
[----:B------:R-:W-:Y:S05]  /*33d0*/  @!P0 BRA `(.L_x_59) ;  /* 0x0000000000608947 */ /* 0x000fea0003800000 */
[----:B------:R-:W-:Y:S01]  /*33e0*/  UMOV UR4, 0x10 ;  /* 0x0000001000047882 */ /* 0x000fe20000000000 */
[----:B------:R-:W-:Y:S01]  /*33f0*/  HFMA2 R0, -RZ, RZ, 0, 5.9604644775390625e-08 ;  /* 0x00000001ff007431 */ /* 0x000fe200000001ff */
[----:B------:R-:W-:-:S03]  /*3400*/  MOV R3, 0xffff ;  /* 0x0000ffff00037802 */ /* 0x000fc60000000f00 */
[----:B------:R-:W-:Y:S04]  /*3410*/  DEPBAR.LE SB1, 0x36 ;  /* 0x00009d800000791a */ /* 0x000fe80000000000 */
[----:B------:R-:W1:Y:S02]  /*3420*/  UTCATOMSWS.FIND_AND_SET.ALIGN UP0, UR4, UR4 ;  /* 0x00000004000475e3 */ /* 0x000e640008000800 */
[----:B-1----:R-:W-:Y:S01]  /*3430*/  MOV R4, UR4 ;  /* 0x0000000400047c02 */ /* 0x002fe20008000f00 */
[----:B------:R-:W-:Y:S06]  /*3440*/  BRA.U UP0, `(.L_x_60) ;  /* 0x0000000100187547 */ /* 0x000fec000b800000 */
.L_x_61:
[----:B------:R-:W-:Y:S05]  /*3450*/  NANOSLEEP 0x64 ;  /* 0x000000640000795d */ /* 0x000fea0003800000 */
[----:B------:R-:W-:-:S05]  /*3460*/  UMOV UR4, 0x10 ;  /* 0x0000001000047882 */ /* 0x000fca0000000000 */
[----:B------:R-:W-:Y:S04]  /*3470*/  DEPBAR.LE SB1, 0x36 ;  /* 0x00009d800000791a */ /* 0x000fe80000000000 */
[----:B------:R-:W1:Y:S02]  /*3480*/  UTCATOMSWS.FIND_AND_SET.ALIGN UP0, UR4, UR4 ;  /* 0x00000004000475e3 */ /* 0x000e640008000800 */
[----:B-1----:R-:W-:Y:S01]  /*3490*/  MOV R4, UR4 ;  /* 0x0000000400047c02 */ /* 0x002fe20008000f00 */
[----:B------:R-:W-:Y:S05]  /*34a0*/  BRA.U !UP0, `(.L_x_61) ;  /* 0xfffffffd08e87547 */ /* 0x000fea000b83ffff */
.L_x_60:
[-C--:B------:R-:W-:Y:S02]  /*34b0*/  SHF.L.U32 R3, R3, R4.reuse, RZ ;  /* 0x0000000403037219 */ /* 0x080fe400000006ff */
[----:B------:R-:W-:Y:S01]  /*34c0*/  SHF.L.U32 R0, R0, R4, RZ ;  /* 0x0000000400007219 */ /* 0x000fe200000006ff */
[----:B------:R-:W-:Y:S02]  /*34d0*/  IMAD.SHL.U32 R4, R4, 0x20, RZ ;  /* 0x0000002004047824 */ /* 0x000fe400078e00ff */
[----:B------:R1:W-:Y:S04]  /*34e0*/  ATOMS.OR RZ, [UR5+0x14], R3 ;  /* 0x00001403ffff798c */ /* 0x0003e8000b000005 */
[----:B------:R1:W-:Y:S04]  /*34f0*/  ATOMS.OR RZ, [UR5+0x18], R0 ;  /* 0x00001800ffff798c */ /* 0x0003e8000b000005 */
[----:B------:R1:W-:Y:S01]  /*3500*/  STS [UR6+0x120], R4 ;  /* 0x00012004ff007988 */ /* 0x0003e20008000806 */
[----:B------:R-:W-:Y:S05]  /*3510*/  BRA `(.L_x_59) ;  /* 0x0000000000107947 */ /* 0x000fea0003800000 */
.L_x_58:
[----:B------:R-:W-:Y:S02]  /*3520*/  MOV R0, 0xffffffff ;  /* 0xffffffff00007802 */ /* 0x000fe40000000f00 */
[----:B------:R-:W-:-:S03]  /*3530*/  MOV R4, 0x3560 ;  /* 0x0000356000047802 */ /* 0x000fc60000000f00 */
[----:B------:R1:W-:Y:S04]  /*3540*/  STS [UR6+0x120], R0 ;  /* 0x00012000ff007988 */ /* 0x0003e80008000806 */
[----:B-1---5:R-:W-:Y:S05]  /*3550*/  CALL.REL.NOINC `($__internal_1_$__cuda_sm10x_tcgen05_guardrail_trap_phase_invalid_during_alloc) ;  /* 0x0000007000547944 */ /* 0x022fea0003c00000 */
.L_x_59:
[----:B------:R-:W-:Y:S05]  /*3560*/  WARPSYNC.ALL ;  /* 0x0000000000007948 */ /* 0x000fea0003800000 */
[----:B------:R-:W2:Y:S01]  /*3570*/  S2UR UR4, SR_CgaCtaId ;  /* 0x00000000000479c3 */ /* 0x000ea20000008800 */
[----:B------:R-:W-:Y:S01]  /*3580*/  UMOV UR41, 0x400 ;  /* 0x0000040000297882 */ /* 0x000fe20000000000 */
[----:B------:R-:W-:-:S06]  /*3590*/  NOP ;  /* 0x0000000000007918 */ /* 0x000fcc0000000000 */
[----:B------:R-:W-:Y:S06]  /*35a0*/  BAR.ARV 0x6, 0xa0 ;  /* 0x0182800000007b1d */ /* 0x000fec0000002000 */
[----:B------:R-:W3:Y:S01]  /*35b0*/  LDCU UR6, c[0x0][0x38c] ;  /* 0x00007180ff0677ac */ /* 0x000ee20008000800 */
[----:B------:R-:W-:Y:S01]  /*35c0*/  LOP3.LUT R2, R2, 0xffff, RZ, 0xc0, !PT ;  /* 0x0000ffff02027812 */ /* 0x000fe200078ec0ff */
[----:B------:R-:W-:Y:S01]  /*35d0*/  IMAD.MOV.U32 R11, RZ, RZ, 0x1 ;  /* 0x00000001ff0b7424 */ /* 0x000fe200078e00ff */
[----:B------:R-:W-:Y:S01]  /*35e0*/  CS2R R8, SRZ ;  /* 0x0000000000087805 */ /* 0x000fe2000001ff00 */
[----:B------:R-:W4:Y:S01]  /*35f0*/  LDCU UR7, c[0x0][0x38c] ;  /* 0x00007180ff0777ac */ /* 0x000f220008000800 */
[----:B------:R-:W-:Y:S01]  /*3600*/  R2UR UR42, R2 ;  /* 0x00000000022a72ca */ /* 0x000fe200000e0000 */
[----:B------:R-:W-:Y:S01]  /*3610*/  IMAD.MOV.U32 R10, RZ, RZ, RZ ;  /* 0x000000ffff0a7224 */ /* 0x000fe200078e00ff */
[----:B------:R-:W-:Y:S01]  /*3620*/  UMOV UR45, URZ ;  /* 0x000000ff002d7c82 */ /* 0x000fe20008000000 */
[----:B------:R-:W-:Y:S01]  /*3630*/  UMOV UR39, URZ ;  /* 0x000000ff00277c82 */ /* 0x000fe20008000000 */
[----:B--2---:R-:W-:Y:S01]  /*3640*/  ULEA UR41, UR4, UR41, 0x18 ;  /* 0x0000002904297291 */ /* 0x004fe2000f8ec0ff */
[----:B------:R-:W-:Y:S01]  /*3650*/  UMOV UR62, 0x0 ;  /* 0x00000000003e7882 */ /* 0x000fe20000000000 */
[----:B------:R-:W-:-:S02]  /*3660*/  UMOV UR63, 0x4400490 ;  /* 0x04400490003f7882 */ /* 0x000fc40000000000 */
[----:B------:R-:W-:Y:S02]  /*3670*/  UIADD3 UR5, UPT, UPT, UR41, 0x8800, URZ ;  /* 0x0000880029057890 */ /* 0x000fe4000fffe0ff */
[----:B------:R-:W-:Y:S02]  /*3680*/  UIADD3 UR4, UPT, UPT, UR41, 0x10800, URZ ;  /* 0x0001080029047890 */ /* 0x000fe4000fffe0ff */
[----:B---3--:R-:W-:Y:S01]  /*3690*/  UIADD3 UR6, UPT, UPT, UR6, 0x7f, URZ ;  /* 0x0000007f06067890 */ /* 0x008fe2000fffe0ff */
[----:B-1----:R-:W1:Y:S01]  /*36a0*/  LDS R0, [UR41+0x120] ;  /* 0x00012029ff007984 */ /* 0x002e620008000800 */
[----:B------:R-:W-:Y:S02]  /*36b0*/  USHF.R.U32.HI UR5, URZ, 0x4, UR5 ;  /* 0x00000004ff057899 */ /* 0x000fe40008011605 */
[----:B------:R-:W-:Y:S02]  /*36c0*/  USHF.R.S32.HI UR47, URZ, 0x1f, UR6 ;  /* 0x0000001fff2f7899 */ /* 0x000fe40008011406 */
[----:B------:R-:W-:-:S02]  /*36d0*/  USHF.R.U32.HI UR4, URZ, 0x4, UR4 ;  /* 0x00000004ff047899 */ /* 0x000fc40008011604 */
[----:B------:R-:W-:Y:S02]  /*36e0*/  ULEA.HI UR47, UR47, UR6, URZ, 0x7 ;  /* 0x000000062f2f7291 */ /* 0x000fe4000f8f38ff */
[----:B------:R-:W-:Y:S02]  /*36f0*/  ULOP3.LUT UR5, UR5, 0x3fff, URZ, 0xc0, !UPT ;  /* 0x00003fff05057892 */ /* 0x000fe4000f8ec0ff */
[----:B------:R-:W-:Y:S02]  /*3700*/  USHF.R.S32.HI UR47, URZ, 0x7, UR47 ;  /* 0x00000007ff2f7899 */ /* 0x000fe4000801142f */
[----:B------:R-:W-:Y:S02]  /*3710*/  ULOP3.LUT UR4, UR4, 0x3fff, URZ, 0xc0, !UPT ;  /* 0x00003fff04047892 */ /* 0x000fe4000f8ec0ff */
[----:B------:R-:W-:Y:S01]  /*3720*/  UISETP.LT.AND UP0, UPT, UR47, 0x1, UPT ;  /* 0x000000012f00788c */ /* 0x000fe2000bf01270 */
[----:B------:R-:W-:Y:S01]  /*3730*/  UMOV UR60, 0x0 ;  /* 0x00000000003c7882 */ /* 0x000fe20000000000 */
[----:B------:R-:W-:-:S02]  /*3740*/  UMOV UR61, 0x4400490 ;  /* 0x04400490003d7882 */ /* 0x000fc40000000000 */
[----:B------:R-:W-:Y:S01]  /*3750*/  USEL UR64, UR47, 0x1, !UP0 ;  /* 0x000000012f407887 */ /* 0x000fe2000c000000 */
[----:B------:R-:W-:Y:S01]  /*3760*/  UMOV UR58, 0x0 ;  /* 0x00000000003a7882 */ /* 0x000fe20000000000 */
[----:B------:R-:W-:Y:S01]  /*3770*/  UMOV UR59, 0x4400490 ;  /* 0x04400490003b7882 */ /* 0x000fe20000000000 */
[----:B------:R-:W-:Y:S01]  /*3780*/  UMOV UR56, 0x0 ;  /* 0x0000000000387882 */ /* 0x000fe20000000000 */
[----:B------:R-:W-:Y:S01]  /*3790*/  UMOV UR57, 0x4400490 ;  /* 0x0440049000397882 */ /* 0x000fe20000000000 */
[----:B------:R-:W-:Y:S01]  /*37a0*/  UMOV UR54, 0x0 ;  /* 0x0000000000367882 */ /* 0x000fe20000000000 */
[----:B------:R-:W-:Y:S01]  /*37b0*/  UMOV UR55, 0x4400490 ;  /* 0x0440049000377882 */ /* 0x000fe20000000000 */
[----:B------:R-:W-:Y:S01]  /*37c0*/  UMOV UR52, 0x0 ;  /* 0x0000000000347882 */ /* 0x000fe20000000000 */
[----:B------:R-:W-:Y:S01]  /*37d0*/  UMOV UR53, 0x4400490 ;  /* 0x0440049000357882 */ /* 0x000fe20000000000 */
[----:B------:R-:W-:Y:S02]  /*37e0*/  ULOP3.LUT UR43, UR5, 0x10000, URZ, 0xfc, !UPT ;  /* 0x00010000052b7892 */ /* 0x000fe4000f8efcff */
[----:B------:R-:W-:-:S02]  /*37f0*/  ULOP3.LUT UR44, UR4, 0x10000, URZ, 0xfc, !UPT ;  /* 0x00010000042c7892 */ /* 0x000fc4000f8efcff */
[----:B------:R-:W-:Y:S02]  /*3800*/  UIADD3 UR64, UPT, UPT, -UR64, URZ, URZ ;  /* 0x000000ff40407290 */ /* 0x000fe4000fffe1ff */
[----:B----4-:R-:W-:Y:S01]  /*3810*/  UISETP.GE.AND UP4, UPT, UR7, 0x1, UPT ;  /* 0x000000010700788c */ /* 0x010fe2000bf86270 */
[----:B------:R-:W-:Y:S01]  /*3820*/  UMOV UR50, 0x0 ;  /* 0x0000000000327882 */ /* 0x000fe20000000000 */
[----:B------:R-:W-:Y:S01]  /*3830*/  UMOV UR51, 0x4400490 ;  /* 0x0440049000337882 */ /* 0x000fe20000000000 */
[----:B------:R-:W-:Y:S01]  /*3840*/  UMOV UR48, 0x0 ;  /* 0x0000000000307882 */ /* 0x000fe20000000000 */
[----:B-1----:R-:W-:Y:S01]  /*3850*/  R2UR UR65, R0 ;  /* 0x00000000004172ca */ /* 0x002fe200000e0000 */
[----:B------:R-:W-:-:S14]  /*3860*/  UMOV UR49, 0x4400490 ;  /* 0x0440049000317882 */ /* 0x000fdc0000000000 */
.L_x_68:
[----:B------:R-:W-:Y:S02]  /*3870*/  LEA R0, R10, UR41, 0x3 ;  /* 0x000000290a007c11 */ /* 0x000fe4000f8e18ff */
[----:B------:R-:W-:Y:S02]  /*3880*/  SHF.L.U32 R5, R9, 0x1f, RZ ;  /* 0x0000001f09057819 */ /* 0x000fe400000006ff */
[----:B------:R-:W-:Y:S01]  /*3890*/  PLOP3.LUT P0, PT, PT, PT, UP4, 0x80, 0x8 ;  /* 0x000000000008781c */ /* 0x000fe20003f0f048 */
[----:B------:R-:W-:Y:S01]  /*38a0*/  VIADD R3, R0, 0x80 ;  /* 0x0000008000037836 */ /* 0x000fe20000000000 */
[----:B-1----:R-:W1:Y:S02]  /*38b0*/  SYNCS.PHASECHK.TRANS64.TRYWAIT P1, [R0+URZ+0x70], R5 ;  /* 0x00007005000075a7 */ /* 0x002e6400080211ff */
[----:B-1-3--:R-:W-:Y:S09]  /*38c0*/  @!P1 BRA `(.L_x_62) ;  /* 0x0000006400789947 */ /* 0x00aff20003800000 */
.L_x_151:
[----:B------:R-:W-:Y:S01]  /*38d0*/  LEA R4, R10, UR41, 0x4 ;  /* 0x000000290a047c11 */ /* 0x000fe2000f8e20ff */
[----:B------:R-:W-:Y:S01]  /*38e0*/  @UP4 ULEA UR4, UR39, UR41, 0x3 ;  /* 0x0000002927044291 */ /* 0x000fe2000f8e18ff */
[----:B------:R-:W-:Y:S01]  /*38f0*/  PLOP3.LUT P2, PT, PT, PT, PT, 0x80, 0x8 ;  /* 0x000000000008781c */ /* 0x000fe20003f4f070 */
[----:B------:R-:W-:Y:S01]  /*3900*/  ULEA UR46, UR45, UR41, 0x3 ;  /* 0x000000292d2e7291 */ /* 0x000fe2000f8e18ff */
[----:B------:R-:W-:Y:S02]  /*3910*/  PRMT R3, RZ, 0x654, R3 ;  /* 0x00000654ff037816 */ /* 0x000fe40000000003 */
[----:B-1----:R-:W1:Y:S01]  /*3920*/  LDS.128 R4, [R4+0x100] ;  /* 0x0001000004047984 */ /* 0x002e620000000c00 */
[----:B------:R-:W-:Y:S02]  /*3930*/  @P0 SHF.L.U32 R2, R8, 0x1f, RZ ;  /* 0x0000001f08020819 */ /* 0x000fe400000006ff */
[----:B------:R-:W-:Y:S01]  /*3940*/  SHF.L.U32 R0, R11, 0x1f, RZ ;  /* 0x0000001f0b007819 */ /* 0x000fe200000006ff */
[----:B------:R-:W-:Y:S01]  /*3950*/  @!PT LDS RZ, [RZ] ;  /* 0x00000000fffff984 */ /* 0x000fe20000000800 */
[----:B------:R-:W-:Y:S01]  /*3960*/  @!PT LDS RZ, [RZ] ;  /* 0x00000000fffff984 */ /* 0x000fe20000000800 */
[----:B------:R-:W-:Y:S01]  /*3970*/  @!PT LDS RZ, [RZ] ;  /* 0x00000000fffff984 */ /* 0x000fe20000000800 */
[----:B------:R-:W-:Y:S01]  /*3980*/  @!PT LDS RZ, [RZ] ;  /* 0x00000000fffff984 */ /* 0x000fe20000000800 */
[----:B------:R2:W-:Y:S06]  /*3990*/  MEMBAR.ALL.CTA ;  /* 0x0000000000007992 */ /* 0x0005ec0000008000 */
[----:B--2---:R-:W2:Y:S02]  /*39a0*/  FENCE.VIEW.ASYNC.S ;  /* 0x00000000000073c6 */ /* 0x004ea40000000000 */
[----:B--2---:R2:W-:Y:S01]  /*39b0*/  SYNCS.ARRIVE.TRANS64.RED.A1T0 RZ, [R3+URZ], RZ ;  /* 0x000000ff03ff79a7 */ /* 0x0045e200081004ff */
[----:B------:R2:W3:Y:S01]  /*39c0*/  @P0 SYNCS.PHASECHK.TRANS64.TRYWAIT P2, [UR4], R2 ;  /* 0x00000002ff0005a7 */ /* 0x0004e20008041104 */
[----:B------:R-:W-:Y:S01]  /*39d0*/  ULEA.HI UR4, UR45, UR45, URZ, 0x1 ;  /* 0x0000002d2d047291 */ /* 0x000fe2000f8f08ff */
[----:B-1----:R-:W-:-:S03]  /*39e0*/  LOP3.LUT P1, RZ, R6, 0x1, RZ, 0xc0, !PT ;  /* 0x0000000106ff7812 */ /* 0x002fc6000782c0ff */
[----:B------:R-:W-:Y:S02]  /*39f0*/  USHF.L.U32 UR5, UR4, 0x7, URZ ;  /* 0x0000000704057899 */ /* 0x000fe400080006ff */
[----:B------:R-:W-:Y:S02]  /*3a00*/  ULOP3.LUT UR36, UR4, 0xffe, URZ, 0xc0, !UPT ;  /* 0x00000ffe04247892 */ /* 0x000fe4000f8ec0ff */
[----:B------:R-:W-:Y:S02]  /*3a10*/  ULOP3.LUT UR4, UR5, 0xffffff00, URZ, 0xc0, !UPT ;  /* 0xffffff0005047892 */ /* 0x000fe4000f8ec0ff */
[----:B------:R-:W-:Y:S02]  /*3a20*/  UIADD3 UR36, UPT, UPT, -UR36, UR45, URZ ;  /* 0x0000002d24247290 */ /* 0x000fe4000fffe1ff */
[----:B------:R-:W-:Y:S01]  /*3a30*/  UIADD3 UR4, UPT, UPT, UR65, UR4, URZ ;  /* 0x0000000441047290 */ /* 0x000fe2000fffe0ff */
[----:B------:R-:W1:Y:S03]  /*3a40*/  SYNCS.PHASECHK.TRANS64.TRYWAIT P0, [UR46+0xb0], R0 ;  /* 0x0000b000ff0075a7 */ /* 0x000e66000800112e */
[----:B------:R-:W-:Y:S01]  /*3a50*/  ULEA UR36, UR36, UR4, 0x14 ;  /* 0x0000000424247291 */ /* 0x000fe2000f8ea0ff */
[----:B-123--:R-:W-:Y:S11]  /*3a60*/  @!P0 BRA `(.L_x_63) ;  /* 0x0000006400248947 */ /* 0x00eff60003800000 */
.L_x_153:
[----:B------:R-:W-:Y:S01]  /*3a70*/  IADD3 R10, PT, PT, R10, 0x1, RZ ;  /* 0x000000010a0a7810 */ /* 0x000fe20007ffe0ff */
[----:B------:R-:W-:Y:S06]  /*3a80*/  BRA.U !UP4, `(.L_x_64) ;  /* 0x000000050c107547 */ /* 0x000fec000b800000 */
[----:B------:R-:W-:Y:S01]  /*3a90*/  UPLOP3.LUT UP2, UPT, UPT, UPT, UPT, 0x40, 0x4 ;  /* 0x000000000004789c */ /* 0x000fe20003f4e870 */
[----:B------:R-:W-:Y:S01]  /*3aa0*/  UMOV UR38, UR64 ;  /* 0x0000004000267c82 */ /* 0x000fe20008000000 */
[----:B------:R-:W-:Y:S01]  /*3ab0*/  UMOV UR37, UR47 ;  /* 0x0000002f00257c82 */ /* 0x000fe20008000000 */
[----:B------:R-:W-:-:S08]  /*3ac0*/  UMOV UR5, UR39 ;  /* 0x0000002700057c82 */ /* 0x000fd00008000000 */
.L_x_67:
[----:B------:R-:W-:Y:S02]  /*3ad0*/  UIADD3 UR38, UPT, UPT, UR38, 0x1, URZ ;  /* 0x0000000126267890 */ /* 0x000fe4000fffe0ff */
[----:B------:R-:W-:Y:S02]  /*3ae0*/  ULEA UR7, UR5, UR41, 0x3 ;  /* 0x0000002905077291 */ /* 0x000fe4000f8e18ff */
[----:B------:R-:W-:Y:S01]  /*3af0*/  UISETP.NE.AND UP3, UPT, UR38, URZ, UPT ;  /* 0x000000ff2600728c */ /* 0x000fe2000bf65270 */
[----:B--23--:R-:W-:Y:S10]  /*3b00*/  @P2 BRA `(.L_x_65) ;  /* 0x00000000000c2947 */ /* 0x00cff40003800000 */
[----:B-1----:R-:W-:Y:S04]  /*3b10*/  SHF.L.U32 R3, R8, 0x1f, RZ ;  /* 0x0000001f08037819 */ /* 0x002fe800000006ff */
[----:B------:R-:W1:Y:S02]  /*3b20*/  SYNCS.PHASECHK.TRANS64.TRYWAIT P0, [UR7], R3 ;  /* 0x00000003ff0075a7 */ /* 0x000e640008001107 */
[----:B-1----:R-:W-:Y:S05]  /*3b30*/  @!P0 BRA `(.L_x_66) ;  /* 0x0000006400088947 */ /* 0x002fea0003800000 */
.L_x_65:
[----:B------:R-:W-:Y:S01]  /*3b40*/  UISETP.NE.AND UP0, UPT, UR37, 0x1, UPT ;  /* 0x000000012500788c */ /* 0x000fe2000bf05270 */
[----:B------:R-:W-:Y:S01]  /*3b50*/  PLOP3.LUT P2, PT, PT, PT, PT, 0x80, 0x8 ;  /* 0x000000000008781c */ /* 0x000fe20003f4f070 */
[----:B------:R-:W-:Y:S02]  /*3b60*/  UIADD3 UR4, UPT, UPT, UR5, 0x1, URZ ;  /* 0x0000000105047890 */ /* 0x000fe4000fffe0ff */
[----:B------:R-:W-:Y:S02]  /*3b70*/  UIADD3 UR40, UPT, UPT, UR7, 0x10, URZ ;  /* 0x0000001007287890 */ /* 0x000fe4000fffe0ff */
[----:B------:R-:W-:Y:S01]  /*3b80*/  UISETP.NE.AND UP1, UPT, UR4, 0x2, UPT ;  /* 0x000000020400788c */ /* 0x000fe2000bf25270 */
[----:B------:R-:W-:Y:S01]  /*3b90*/  PLOP3.LUT P0, PT, PT, PT, UP0, 0x80, 0x8 ;  /* 0x000000000008781c */ /* 0x000fe20003f0f008 */
[----:B------:R-:W-:Y:S02]  /*3ba0*/  UIADD3 UR37, UPT, UPT, UR37, -0x1, URZ ;  /* 0xffffffff25257890 */ /* 0x000fe4000fffe0ff */
[----:B------:R-:W-:Y:S02]  /*3bb0*/  USEL UR6, URZ, 0x1, UP1 ;  /* 0x00000001ff067887 */ /* 0x000fe40008800000 */
[----:B------:R-:W-:Y:S01]  /*3bc0*/  USEL UR39, UR4, URZ, UP1 ;  /* 0x000000ff04277287 */ /* 0x000fe20008800000 */
[----:B------:R-:W-:Y:S01]  /*3bd0*/  UMOV UR7, 0x40004040 ;  /* 0x4000404000077882 */ /* 0x000fe20000000000 */
[----:B------:R-:W-:Y:S02]  /*3be0*/  UMOV UR35, 0x40004040 ;  /* 0x4000404000237882 */ /* 0x000fe40000000000 */
[----:B------:R-:W-:Y:S01]  /*3bf0*/  @UP0 ULEA UR4, UR39, UR41, 0x3 ;  /* 0x0000002927040291 */ /* 0x000fe2000f8e18ff */
[----:B------:R-:W-:Y:S01]  /*3c00*/  LOP3.LUT R8, R8, UR6, RZ, 0x3c, !PT ;  /* 0x0000000608087c12 */ /* 0x000fe2000f8e3cff */
[----:B------:R-:W-:Y:S01]  /*3c10*/  ULEA UR6, UR5, UR44, 0xc ;  /* 0x0000002c05067291 */ /* 0x000fe2000f8e60ff */
[----:B------:R-:W-:Y:S02]  /*3c20*/  UMOV UR33, 0x40004040 ;  /* 0x4000404000217882 */ /* 0x000fe40000000000 */
[----:B-1----:R-:W-:Y:S01]  /*3c30*/  @P0 SHF.L.U32 R0, R8, 0x1f, RZ ;  /* 0x0000001f08000819 */ /* 0x002fe200000006ff */
[----:B------:R-:W-:Y:S02]  /*3c40*/  UIADD3 UR34, UPT, UPT, UR6, 0x2, URZ ;  /* 0x0000000206227890 */ /* 0x000fe4000fffe0ff */
[----:B------:R-:W-:Y:S01]  /*3c50*/  UIADD3 UR30, UPT, UPT, UR6, 0x4, URZ ;  /* 0x00000004061e7890 */ /* 0x000fe2000fffe0ff */
[----:B------:R2:W3:Y:S01]  /*3c60*/  @P0 SYNCS.PHASECHK.TRANS64.TRYWAIT P2, [UR4], R0 ;  /* 0x00000000ff0005a7 */ /* 0x0004e20008041104 */
[----:B------:R-:W-:Y:S02]  /*3c70*/  ULEA UR4, UR5, UR43, 0xa ;  /* 0x0000002b05047291 */ /* 0x000fe4000f8e50ff */
[----:B------:R-:W-:Y:S02]  /*3c80*/  UIADD3 UR26, UPT, UPT, UR6, 0x6, URZ ;  /* 0x00000006061a7890 */ /* 0x000fe4000fffe0ff */
        /* <DEDUP_REMOVED lines=10> */
[----:B------:R-:W-:Y:S01]  /*3d30*/  UIADD3 UR8, UPT, UPT, UR4, 0x206, URZ ;  /* 0x0000020604087890 */ /* 0x000fe2000fffe0ff */
[----:B------:R-:W-:Y:S01]  /*3d40*/  UMOV UR5, 0x40004040 ;  /* 0x4000404000057882 */ /* 0x000fe20000000000 */
[----:B------:R-:W-:Y:S01]  /*3d50*/  UMOV UR31, 0x40004040 ;  /* 0x40004040001f7882 */ /* 0x000fe20000000000 */
[----:B------:R1:W-:Y:S01]  /*3d60*/  UTCHMMA gdesc[UR4], gdesc[UR6], tmem[UR36], tmem[UR62], idesc[UR63], UP2 ;  /* 0x00ff3e06040075ea */ /* 0x0003e20009000024 */
[----:B------:R-:W-:Y:S01]  /*3d70*/  UPLOP3.LUT UP2, UPT, UPT, UPT, UPT, 0x80, 0x8 ;  /* 0x000000000008789c */ /* 0x000fe20003f4f070 */
[----:B------:R2:W-:Y:S01]  /*3d80*/  UTCHMMA gdesc[UR32], gdesc[UR34], tmem[UR36], tmem[UR60], idesc[UR61], UPT ;  /* 0x00ff3c22200075ea */ /* 0x0005e2000b800024 */
[----:B------:R-:W-:Y:S01]  /*3d90*/  UMOV UR29, 0x40004040 ;  /* 0x40004040001d7882 */ /* 0x000fe20000000000 */
[----:B------:R-:W-:Y:S01]  /*3da0*/  UMOV UR27, 0x40004040 ;  /* 0x40004040001b7882 */ /* 0x000fe20000000000 */
        /* <DEDUP_REMOVED lines=12> */
[----:B------:R-:W-:Y:S01]  /*3e70*/  UMOV UR9, 0x40004040 ;  /* 0x4000404000097882 */ /* 0x000fe20000000000 */
[----:B------:R2:W-:Y:S01]  /*3e80*/  UTCHMMA gdesc[UR12], gdesc[UR14], tmem[UR36], tmem[UR50], idesc[UR51], UPT ;  /* 0x00ff320e0c0075ea */ /* 0x0005e2000b800024 */
[----:B------:R2:W-:Y:S01]  /*3e90*/  UTCHMMA gdesc[UR8], gdesc[UR10], tmem[UR36], tmem[UR48], idesc[UR49], UPT ;  /* 0x00ff300a080075ea */ /* 0x0005e2000b800024 */
[----:B------:R2:W-:Y:S01]  /*3ea0*/  UTCBAR.MULTICAST [UR40], URZ, UR42 ;  /* 0x000000ff280073e9 */ /* 0x0005e2000800082a */
[----:B-1----:R-:W-:Y:S01]  /*3eb0*/  UMOV UR5, UR39 ;  /* 0x0000002700057c82 */ /* 0x002fe20008000000 */
[----:B------:R-:W-:Y:S05]  /*3ec0*/  BRA.U UP3, `(.L_x_67) ;  /* 0xfffffffd03007547 */ /* 0x000fea000b83ffff */
.L_x_64:
[----:B------:R-:W-:Y:S01]  /*3ed0*/  UIADD3 UR4, UPT, UPT, UR45, 0x1, URZ ;  /* 0x000000012d047890 */ /* 0x000fe2000fffe0ff */
[C---:B------:R-:W-:Y:S01]  /*3ee0*/  ISETP.NE.AND P0, PT, R10.reuse, 0x2, PT ;  /* 0x000000020a00780c */ /* 0x040fe20003f05270 */
[----:B------:R-:W-:Y:S02]  /*3ef0*/  UIADD3 UR5, UPT, UPT, UR46, 0x90, URZ ;  /* 0x000000902e057890 */ /* 0x000fe4000fffe0ff */
[----:B------:R-:W-:Y:S01]  /*3f00*/  UISETP.NE.AND UP0, UPT, UR4, 0x4, UPT ;  /* 0x000000040400788c */ /* 0x000fe2000bf05270 */
[----:B-12---:R-:W-:Y:S02]  /*3f10*/  SEL R0, RZ, 0x1, P0 ;  /* 0x00000001ff007807 */ /* 0x006fe40000000000 */
[----:B------:R-:W-:Y:S01]  /*3f20*/  SEL R10, R10, RZ, P0 ;  /* 0x000000ff0a0a7207 */ /* 0x000fe20000000000 */
[----:B------:R-:W-:Y:S01]  /*3f30*/  USEL UR6, URZ, 0x1, UP0 ;  /* 0x00000001ff067887 */ /* 0x000fe20008000000 */
[----:B------:R-:W-:Y:S01]  /*3f40*/  LOP3.LUT R9, R9, R0, RZ, 0x3c, !PT ;  /* 0x0000000009097212 */ /* 0x000fe200078e3cff */
[----:B------:R-:W-:Y:S01]  /*3f50*/  USEL UR45, UR4, URZ, UP0 ;  /* 0x000000ff042d7287 */ /* 0x000fe20008000000 */
[----:B------:R1:W-:Y:S03]  /*3f60*/  UTCBAR [UR5], URZ ;  /* 0x000000ff050073e9 */ /* 0x0003e600080000ff */
[----:B------:R-:W-:Y:S01]  /*3f70*/  LOP3.LUT R11, R11, UR6, RZ, 0x3c, !PT ;  /* 0x000000060b0b7c12 */ /* 0x000fe2000f8e3cff */
[----:B------:R-:W-:Y:S07]  /*3f80*/  @P1 BRA `(.L_x_68) ;  /* 0xfffffff800381947 */ /* 0x000fee000383ffff */
[----:B------:R-:W2:Y:S01]  /*3f90*/  S2UR UR8, SR_CgaCtaId ;  /* 0x00000000000879c3 */ /* 0x000ea20000008800 */
[----:B------:R-:W-:Y:S01]  /*3fa0*/  ELECT P0, URZ, PT ;  /* 0x0000000000ff782f */ /* 0x000fe20003800000 */
[----:B------:R-:W-:Y:S01]  /*3fb0*/  IMAD.MOV.U32 R0, RZ, RZ, 0x1 ;  /* 0x00000001ff007424 */ /* 0x000fe200078e00ff */
[----:B------:R-:W-:Y:S01]  /*3fc0*/  UIADD3 UR41, UPT, UPT, UR41, 0xb0, URZ ;  /* 0x000000b029297890 */ /* 0x000fe2000fffe0ff */
[----:B------:R-:W-:Y:S01]  /*3fd0*/  SHF.L.U32 R3, R11, 0x1f, RZ ;  /* 0x0000001f0b037819 */ /* 0x000fe200000006ff */
[----:B------:R-:W-:-:S03]  /*3fe0*/  UMOV UR4, 0x40 ;  /* 0x0000004000047882 */ /* 0x000fc60000000000 */
[----:B------:R-:W-:Y:S01]  /*3ff0*/  UVIRTCOUNT.DEALLOC.SMPOOL 0x80 ;  /* 0x000000800000784c */ /* 0x000fe20000000000 */
[----:B--2---:R-:W-:Y:S02]  /*4000*/  ULEA UR8, UR8, UR4, 0x18 ;  /* 0x0000000408087291 */ /* 0x004fe4000f8ec0ff */
[----:B------:R-:W-:-:S07]  /*4010*/  ULEA UR4, UR45, UR41, 0x3 ;  /* 0x000000292d047291 */ /* 0x000fce000f8e18ff */
[----:B------:R2:W-:Y:S02]  /*4020*/  @P0 STS.U8 [UR8+0x1c], R0 ;  /* 0x00001c00ff000988 */ /* 0x0005e40008000008 */
[----:B------:R-:W4:Y:S02]  /*4030*/  SYNCS.PHASECHK.TRANS64.TRYWAIT P0, [UR4], R3 ;  /* 0x00000003ff0075a7 */ /* 0x000f240008001104 */
[----:B--2-4-:R-:W-:Y:S05]  /*4040*/  @!P0 BRA `(.L_x_69) ;  /* 0x0000005c00dc8947 */ /* 0x014fea0003800000 */
.L_x_156:
[----:B------:R-:W-:-:S04]  /*4050*/  UIADD3 UR4, UPT, UPT, UR45, 0x1, URZ ;  /* 0x000000012d047890 */ /* 0x000fc8000fffe0ff */
[----:B------:R-:W-:-:S04]  /*4060*/  UISETP.NE.AND UP0, UPT, UR4, 0x4, UPT ;  /* 0x000000040400788c */ /* 0x000fc8000bf05270 */
[----:B------:R-:W-:Y:S02]  /*4070*/  USEL UR6, URZ, 0x1, UP0 ;  /* 0x00000001ff067887 */ /* 0x000fe40008000000 */
[----:B------:R-:W-:-:S04]  /*4080*/  USEL UR4, UR4, URZ, UP0 ;  /* 0x000000ff04047287 */ /* 0x000fc80008000000 */
[----:B-1----:R-:W-:Y:S01]  /*4090*/  ULEA UR5, UR4, UR41, 0x3 ;  /* 0x0000002904057291 */ /* 0x002fe2000f8e18ff */
[----:B------:R-:W-:-:S04]  /*40a0*/  LOP3.LUT R2, R11, UR6, RZ, 0x3c, !PT ;  /* 0x000000060b027c12 */ /* 0x000fc8000f8e3cff */
[----:B--2---:R-:W-:-:S04]  /*40b0*/  SHF.L.U32 R3, R2, 0x1f, RZ ;  /* 0x0000001f02037819 */ /* 0x004fc800000006ff */
[----:B------:R-:W1:Y:S02]  /*40c0*/  SYNCS.PHASECHK.TRANS64.TRYWAIT P0, [UR5], R3 ;  /* 0x00000003ff0075a7 */ /* 0x000e640008001105 */
[----:B-1----:R-:W-:Y:S05]  /*40d0*/  @!P0 BRA `(.L_x_70) ;  /* 0x0000005c00d08947 */ /* 0x002fea0003800000 */
.L_x_158:
[----:B------:R-:W-:-:S04]  /*40e0*/  UIADD3 UR4, UPT, UPT, UR4, 0x1, URZ ;  /* 0x0000000104047890 */ /* 0x000fc8000fffe0ff */
[----:B------:R-:W-:-:S04]  /*40f0*/  UISETP.NE.AND UP0, UPT, UR4, 0x4, UPT ;  /* 0x000000040400788c */ /* 0x000fc8000bf05270 */
[----:B------:R-:W-:Y:S02]  /*4100*/  USEL UR6, URZ, 0x1, UP0 ;  /* 0x00000001ff067887 */ /* 0x000fe40008000000 */
[----:B------:R-:W-:-:S04]  /*4110*/  USEL UR4, UR4, URZ, UP0 ;  /* 0x000000ff04047287 */ /* 0x000fc80008000000 */
[----:B------:R-:W-:Y:S01]  /*4120*/  ULEA UR5, UR4, UR41, 0x3 ;  /* 0x0000002904057291 */ /* 0x000fe2000f8e18ff */
[----:B------:R-:W-:-:S04]  /*4130*/  LOP3.LUT R2, R2, UR6, RZ, 0x3c, !PT ;  /* 0x0000000602027c12 */ /* 0x000fc8000f8e3cff */
[----:B-1----:R-:W-:-:S04]  /*4140*/  SHF.L.U32 R3, R2, 0x1f, RZ ;  /* 0x0000001f02037819 */ /* 0x002fc800000006ff */
[----:B------:R-:W1:Y:S02]  /*4150*/  SYNCS.PHASECHK.TRANS64.TRYWAIT P0, [UR5], R3 ;  /* 0x00000003ff0075a7 */ /* 0x000e640008001105 */
[----:B-1----:R-:W-:Y:S05]  /*4160*/  @!P0 BRA `(.L_x_71) ;  /* 0x0000005c00c48947 */ /* 0x002fea0003800000 */
.L_x_160:
[----:B------:R-:W-:-:S04]  /*4170*/  UIADD3 UR4, UPT, UPT, UR4, 0x1, URZ ;  /* 0x0000000104047890 */ /* 0x000fc8000fffe0ff */
[----:B------:R-:W-:-:S04]  /*4180*/  UISETP.NE.AND UP0, UPT, UR4, 0x4, UPT ;  /* 0x000000040400788c */ /* 0x000fc8000bf05270 */
[----:B------:R-:W-:Y:S02]  /*4190*/  USEL UR5, URZ, 0x1, UP0 ;  /* 0x00000001ff057887 */ /* 0x000fe40008000000 */
[----:B------:R-:W-:-:S04]  /*41a0*/  USEL UR4, UR4, URZ, UP0 ;  /* 0x000000ff04047287 */ /* 0x000fc80008000000 */
[----:B------:R-:W-:Y:S01]  /*41b0*/  ULEA UR4, UR4, UR41, 0x3 ;  /* 0x0000002904047291 */ /* 0x000fe2000f8e18ff */
[----:B-1----:R-:W-:-:S04]  /*41c0*/  LOP3.LUT R3, R2, UR5, RZ, 0x3c, !PT ;  /* 0x0000000502037c12 */ /* 0x002fc8000f8e3cff */
[----:B------:R-:W-:-:S04]  /*41d0*/  SHF.L.U32 R3, R3, 0x1f, RZ ;  /* 0x0000001f03037819 */ /* 0x000fc800000006ff */
[----:B------:R-:W1:Y:S02]  /*41e0*/  SYNCS.PHASECHK.TRANS64.TRYWAIT P0, [UR4], R3 ;  /* 0x00000003ff0075a7 */ /* 0x000e640008001104 */
[----:B-1----:R-:W-:Y:S05]  /*41f0*/  @!P0 BRA `(.L_x_72) ;  /* 0x0000005c00b88947 */ /* 0x002fea0003800000 */
.L_x_162:
[----:B------:R-:W-:Y:S01]  /*4200*/  NOP ;  /* 0x0000000000007918 */ /* 0x000fe20000000000 */
[----:B-1----:R-:W1:Y:S01]  /*4210*/  LDS R0, [UR8+0x14] ;  /* 0x00001408ff007984 */ /* 0x002e620008000800 */
[----:B------:R-:W-:Y:S01]  /*4220*/  ULOP3.LUT UR4, UR65, 0xffff, URZ, 0xc0, !UPT ;  /* 0x0000ffff41047892 */ /* 0x000fe2000f8ec0ff */
[----:B------:R-:W-:Y:S01]  /*4230*/  UMOV UR5, 0xffff ;  /* 0x0000ffff00057882 */ /* 0x000fe20000000000 */
[----:B------:R-:W-:Y:S02]  /*4240*/  UMOV UR6, 0x1 ;  /* 0x0000000100067882 */ /* 0x000fe40000000000 */
[----:B------:R-:W-:-:S04]  /*4250*/  USHF.R.U32.HI UR4, URZ, 0x5, UR4 ;  /* 0x00000005ff047899 */ /* 0x000fc80008011604 */
[----:B------:R-:W-:Y:S02]  /*4260*/  USHF.L.U32 UR5, UR5, UR4, URZ ;  /* 0x0000000405057299 */ /* 0x000fe400080006ff */
[----:B------:R-:W-:-:S04]  /*4270*/  USHF.L.U32 UR4, UR6, UR4, URZ ;  /* 0x0000000406047299 */ /* 0x000fc800080006ff */
[----:B-1----:R-:W-:-:S04]  /*4280*/  LOP3.LUT R0, R0, UR5, RZ, 0xc0, !PT ;  /* 0x0000000500007c12 */ /* 0x002fc8000f8ec0ff */
[----:B------:R-:W-:-:S13]  /*4290*/  ISETP.NE.AND P0, PT, R0, UR5, PT ;  /* 0x0000000500007c0c */ /* 0x000fda000bf05270 */
[----:B------:R-:W-:Y:S05]  /*42a0*/  @P0 BRA `(.L_x_73) ;  /* 0x0000000000580947 */ /* 0x000fea0003800000 */
[----:B------:R-:W1:Y:S02]  /*42b0*/  LDS R0, [UR8+0x18] ;  /* 0x00001808ff007984 */ /* 0x000e640008000800 */
[----:B-1----:R-:W-:-:S04]  /*42c0*/  LOP3.LUT R0, R0, UR4, RZ, 0xc0, !PT ;  /* 0x0000000400007c12 */ /* 0x002fc8000f8ec0ff */
[----:B------:R-:W-:-:S13]  /*42d0*/  ISETP.NE.AND P0, PT, R0, UR4, PT ;  /* 0x0000000400007c0c */ /* 0x000fda000bf05270 */
[----:B------:R-:W-:Y:S05]  /*42e0*/  @P0 BRA `(.L_x_74) ;  /* 0x00000000003c0947 */ /* 0x000fea0003800000 */
[----:B------:R-:W1:Y:S01]  /*42f0*/  S2R R2, SR_LANEID ;  /* 0x0000000000027919 */ /* 0x000e620000000000 */
[----:B------:R-:W-:Y:S01]  /*4300*/  ULOP3.LUT UR5, URZ, UR5, URZ, 0x33, !UPT ;  /* 0x00000005ff057292 */ /* 0x000fe2000f8e33ff */
[----:B------:R-:W-:Y:S01]  /*4310*/  LOP3.LUT R4, RZ, UR4, RZ, 0x33, !PT ;  /* 0x00000004ff047c12 */ /* 0x000fe2000f8e33ff */
[----:B------:R-:W-:Y:S02]  /*4320*/  VOTEU.ANY UR4, UPT, PT ;  /* 0x0000000000047886 */ /* 0x000fe400038e0100 */
[----:B------:R-:W-:Y:S01]  /*4330*/  UFLO.U32 UR4, UR4 ;  /* 0x00000004000472bd */ /* 0x000fe200080e0000 */
[----:B------:R-:W2:Y:S01]  /*4340*/  REDUX UR6, R4 ;  /* 0x00000000040673c4 */ /* 0x000ea20000000000 */
[----:B------:R-:W-:-:S06]  /*4350*/  IMAD.U32 R0, RZ, RZ, UR5 ;  /* 0x00000005ff007e24 */ /* 0x000fcc000f8e00ff */
[----:B------:R4:W-:Y:S01]  /*4360*/  UTCATOMSWS.AND URZ, UR5 ;  /* 0x0000000500ff79e3 */ /* 0x0009e20008000000 */
[----:B------:R-:W3:Y:S01]  /*4370*/  REDUX UR7, R0 ;  /* 0x00000000000773c4 */ /* 0x000ee20000000000 */
[----:B-1----:R-:W-:Y:S01]  /*4380*/  ISETP.EQ.U32.AND P0, PT, R2, UR4, PT ;  /* 0x0000000402007c0c */ /* 0x002fe2000bf02070 */
[----:B--2---:R-:W-:Y:S01]  /*4390*/  IMAD.U32 R2, RZ, RZ, UR6 ;  /* 0x00000006ff027e24 */ /* 0x004fe2000f8e00ff */
[----:B---3--:R-:W-:-:S11]  /*43a0*/  MOV R3, UR7 ;  /* 0x0000000700037c02 */ /* 0x008fd60008000f00 */
[----:B------:R4:W-:Y:S04]  /*43b0*/  @P0 ATOMS.AND RZ, [UR8+0x14], R3 ;  /* 0x00001403ffff098c */ /* 0x0009e8000a800008 */
[----:B------:R4:W-:Y:S01]  /*43c0*/  @P0 ATOMS.AND RZ, [UR8+0x18], R2 ;  /* 0x00001802ffff098c */ /* 0x0009e2000a800008 */
[----:B------:R-:W-:Y:S05]  /*43d0*/  BRA `(.L_x_75) ;  /* 0x0000000000147947 */ /* 0x000fea0003800000 */
.L_x_74:
[----:B------:R-:W-:Y:S02]  /*43e0*/  MOV R2, 0x4400 ;  /* 0x0000440000027802 */ /* 0x000fe40000000f00 */
[----:B---3-5:R-:W-:Y:S05]  /*43f0*/  CALL.REL.NOINC `($__internal_0_$__cuda_sm10x_tcgen05_guardrail_trap_col_being_dealloced_not_returned_by_alloc) ;  /* 0x0000006000a07944 */ /* 0x028fea0003c00000 */
[----:B------:R-:W-:Y:S05]  /*4400*/  BRA `(.L_x_75) ;  /* 0x0000000000087947 */ /* 0x000fea0003800000 */
.L_x_73:
[----:B------:R-:W-:Y:S02]  /*4410*/  MOV R2, 0x4430 ;  /* 0x0000443000027802 */ /* 0x000fe40000000f00 */
[----:B---3-5:R-:W-:Y:S05]  /*4420*/  CALL.REL.NOINC `($__internal_2_$__cuda_sm10x_tcgen05_guardrail_trap_unallocated_columns_being_dealloced) ;  /* 0x0000006000ac7944 */ /* 0x028fea0003c00000 */
.L_x_75:
[----:B------:R-:W-:Y:S01]  /*4430*/  NOP ;  /* 0x0000000000007918 */ /* 0x000fe20000000000 */
[----:B----4-:R-:W-:Y:S05]  /*4440*/  EXIT ;  /* 0x000000000000794d */ /* 0x010fea0003800000 */
.L_x_57:
[----:B------:R-:W-:-:S09]  /*4450*/  UISETP.NE.OR UP0, UPT, UR17, 0x3, !UP3 ;  /* 0x000000031100788c */ /* 0x000fd2000df05670 */
[----:B------:R-:W-:Y:S05]  /*4460*/  BRA.U UP0, `(.L_x_76) ;  /* 0x0000001100547547 */ /* 0x000fea000b800000 */
[----:B------:R-:W1:Y:S01]  /*4470*/  LDCU UR31, c[0x0][0x370] ;  /* 0x00006e00ff1f77ac */ /* 0x000e620008000800 */
[----:B------:R-:W2:Y:S01]  /*4480*/  LDC.64 R16, c[0x0][0x348] ;  /* 0x0000d200ff107b82 */ /* 0x000ea20000000a00 */
[----:B------:R-:W-:Y:S02]  /*4490*/  HFMA2 R13, -RZ, RZ, 0, 0 ;  /* 0x00000000ff0d7431 */ /* 0x000fe400000001ff */
[----:B------:R-:W-:Y:S01]  /*44a0*/  IMAD.MOV.U32 R15, RZ, RZ, 0x1 ;  /* 0x00000001ff0f7424 */ /* 0x000fe200078e00ff */
[----:B------:R-:W1:Y:S01]  /*44b0*/  LDCU.128 UR44, c[0x0][0xb10] ;  /* 0x00016200ff2c77ac */ /* 0x000e620008000c00 */
[----:B------:R-:W-:Y:S01]  /*44c0*/  IMAD.MOV.U32 R14, RZ, RZ, RZ ;  /* 0x000000ffff0e7224 */ /* 0x000fe200078e00ff */
[----:B------:R-:W-:Y:S01]  /*44d0*/  MOV R7, 0x2000 ;  /* 0x0000200000077802 */ /* 0x000fe20000000f00 */
[----:B------:R-:W3:Y:S01]  /*44e0*/  LDCU UR30, c[0x0][0x374] ;  /* 0x00006e80ff1e77ac */ /* 0x000ee20008000800 */
[----:B------:R-:W4:Y:S01]  /*44f0*/  LDC.64 R2, c[0x0][0x888] ;  /* 0x00022200ff027b82 */ /* 0x000f220000000a00 */
[----:B------:R-:W3:Y:S01]  /*4500*/  LDCU UR15, c[0x0][0xb0c] ;  /* 0x00016180ff0f77ac */ /* 0x000ee20008000800 */
[----:B------:R-:W2:Y:S06]  /*4510*/  LDCU UR41, c[0x0][0xb20] ;  /* 0x00016400ff2977ac */ /* 0x000eac0008000800 */
[----:B------:R-:W4:Y:S01]  /*4520*/  LDC.64 R4, c[0x0][0x890] ;  /* 0x00022400ff047b82 */ /* 0x000f220000000a00 */
[----:B------:R-:W2:Y:S01]  /*4530*/  LDCU UR4, c[0x0][0xb30] ;  /* 0x00016600ff0477ac */ /* 0x000ea20008000800 */
[----:B------:R-:W-:Y:S01]  /*4540*/  UMOV UR21, 0x400 ;  /* 0x0000040000157882 */ /* 0x000fe20000000000 */
[----:B-1----:R-:W-:-:S02]  /*4550*/  UIMAD.WIDE.U32 UR6, UR31, UR44, URZ ;  /* 0x0000002c1f0672a5 */ /* 0x002fc4000f8e00ff */
[----:B---3--:R-:W-:Y:S02]  /*4560*/  UIMAD.WIDE.U32 UR8, UR30, UR47, URZ ;  /* 0x0000002f1e0872a5 */ /* 0x008fe4000f8e00ff */
[----:B------:R-:W-:Y:S02]  /*4570*/  ULEA UR21, UR52, UR21, 0x18 ;  /* 0x0000001534157291 */ /* 0x000fe4000f8ec0ff */
[----:B------:R-:W-:Y:S02]  /*4580*/  UPLOP3.LUT UP3, UPT, UPT, UPT, UPT, 0x40, 0x4 ;  /* 0x000000000004789c */ /* 0x000fe40003f6e870 */
[----:B------:R-:W-:Y:S01]  /*4590*/  UIADD3 UR37, UPT, UPT, UR21, 0x38, URZ ;  /* 0x0000003815257890 */ /* 0x000fe2000fffe0ff */
[----:B------:R-:W-:Y:S01]  /*45a0*/  UMOV UR6, UR7 ;  /* 0x0000000700067c82 */ /* 0x000fe20008000000 */
[----:B------:R-:W-:Y:S01]  /*45b0*/  UMOV UR38, UR9 ;  /* 0x0000000900267c82 */ /* 0x000fe20008000000 */
[----:B------:R-:W-:Y:S02]  /*45c0*/  UISETP.GE.AND UP0, UPT, UR42, 0x1, UPT ;  /* 0x000000012a00788c */ /* 0x000fe4000bf06270 */
[----:B------:R-:W-:Y:S01]  /*45d0*/  UISETP.NE.AND UP4, UPT, UR42, 0x1, UPT ;  /* 0x000000012a00788c */ /* 0x000fe2000bf85270 */
[----:B------:R-:W1:Y:S01]  /*45e0*/  LDCU.64 UR22, c[0x0][0xb28] ;  /* 0x00016500ff1677ac */ /* 0x000e620008000a00 */
[----:B------:R-:W-:-:S02]  /*45f0*/  UISETP.NE.AND UP6, UPT, UR15, 0x1, UPT ;  /* 0x000000010f00788c */ /* 0x000fc4000bfc5270 */
[----:B------:R-:W-:Y:S02]  /*4600*/  UISETP.NE.AND UP5, UPT, UR46, 0x1, UPT ;  /* 0x000000012e00788c */ /* 0x000fe4000bfa5270 */
[----:B------:R-:W-:Y:S02]  /*4610*/  UIADD3 UR33, UPT, UPT, UR21, 0x20, URZ ;  /* 0x0000002015217890 */ /* 0x000fe4000fffe0ff */
[----:B------:R-:W-:Y:S02]  /*4620*/  UIADD3 UR25, UPT, UPT, UR21, 0x28, URZ ;  /* 0x0000002815197890 */ /* 0x000fe4000fffe0ff */
[----:B------:R-:W-:Y:S02]  /*4630*/  UIADD3 UR17, UPT, UPT, UR21, 0x30, URZ ;  /* 0x0000003015117890 */ /* 0x000fe4000fffe0ff */
[----:B------:R-:W-:Y:S02]  /*4640*/  UPRMT UR37, UR52, 0x654, UR37 ;  /* 0x0000065434257896 */ /* 0x000fe40008000025 */
[----:B------:R-:W-:-:S02]  /*4650*/  USHF.R.U32.HI UR39, URZ, UR45, UR6 ;  /* 0x0000002dff277299 */ /* 0x000fc40008011606 */
[----:B--2---:R-:W-:Y:S02]  /*4660*/  USHF.R.U32.HI UR38, URZ, UR41, UR38 ;  /* 0x00000029ff267299 */ /* 0x004fe40008011626 */
[----:B------:R-:W-:-:S11]  /*4670*/  UISETP.NE.AND UP2, UPT, UR4, 0x1, UPT ;  /* 0x000000010400788c */ /* 0x000fd6000bf45270 */
.L_x_87:
[C---:B------:R-:W-:Y:S02]  /*4680*/  LEA R12, R14.reuse, UR21, 0x3 ;  /* 0x000000150e0c7c11 */ /* 0x040fe4000f8e18ff */
[----:B------:R-:W-:Y:S02]  /*4690*/  SHF.L.U32 R9, R13, 0x1f, RZ ;  /* 0x0000001f0d097819 */ /* 0x000fe400000006ff */
[----:B------:R-:W-:Y:S02]  /*46a0*/  LEA R10, R14, UR21, 0x4 ;  /* 0x000000150e0a7c11 */ /* 0x000fe4000f8e20ff */
[----:B--2---:R-:W2:Y:S02]  /*46b0*/  SYNCS.PHASECHK.TRANS64.TRYWAIT P0, [R12+URZ+0x70], R9 ;  /* 0x000070090c0075a7 */ /* 0x004ea400080011ff */
[----:B--2---:R-:W-:Y:S05]  /*46c0*/  @!P0 BRA `(.L_x_77) ;  /* 0x00000058009c8947 */ /* 0x004fea0003800000 */
.L_x_163:
[----:B--2---:R-:W2:Y:S01]  /*46d0*/  LDS.128 R8, [R10+0x100] ;  /* 0x000100000a087984 */ /* 0x004ea20000000c00 */
[----:B------:R-:W-:Y:S01]  /*46e0*/  UISETP.GE.AND UP0, UPT, UR42, 0x1, UPT ;  /* 0x000000012a00788c */ /* 0x000fe2000bf06270 */
[----:B------:R-:W-:Y:S01]  /*46f0*/  @!PT LDS RZ, [RZ] ;  /* 0x00000000fffff984 */ /* 0x000fe20000000800 */
[----:B------:R-:W-:Y:S01]  /*4700*/  @!PT LDS RZ, [RZ] ;  /* 0x00000000fffff984 */ /* 0x000fe20000000800 */
[----:B------:R-:W-:Y:S01]  /*4710*/  @!PT LDS RZ, [RZ] ;  /* 0x00000000fffff984 */ /* 0x000fe20000000800 */
[----:B------:R-:W-:Y:S01]  /*4720*/  @!PT LDS RZ, [RZ] ;  /* 0x00000000fffff984 */ /* 0x000fe20000000800 */
[----:B------:R3:W-:Y:S06]  /*4730*/  MEMBAR.ALL.CTA ;  /* 0x0000000000007992 */ /* 0x0007ec0000008000 */
[----:B---3--:R-:W3:Y:S01]  /*4740*/  FENCE.VIEW.ASYNC.S ;  /* 0x00000000000073c6 */ /* 0x008ee20000000000 */
[----:B--2---:R-:W-:Y:S11]  /*4750*/  LOP3.LUT P0, RZ, R10, 0x1, RZ, 0xc0, !PT ;  /* 0x000000010aff7812 */ /* 0x004ff6000780c0ff */
[----:B------:R-:W-:Y:S02]  /*4760*/  @!UPT UIADD3 URZ, UPT, UPT, URZ, URZ, URZ ;  /* 0x000000fffffff290 */ /* 0x000fe4000fffe0ff */
[----:B---3--:R-:W-:Y:S01]  /*4770*/  VOTEU.ANY UP1, P0 ;  /* 0x0000000000ff7886 */ /* 0x008fe20000020100 */
[----:B------:R-:W-:Y:S11]  /*4780*/  PLOP3.LUT P0, PT, PT, PT, UP1, 0x80, 0x8 ;  /* 0x000000000008781c */ /* 0x000ff60003f0f018 */
[----:B------:R-:W-:Y:S02]  /*4790*/  @!UPT UIADD3 URZ, UPT, UPT, URZ, URZ, URZ ;  /* 0x000000fffffff290 */ /* 0x000fe4000fffe0ff */
[----:B------:R-:W-:Y:S02]  /*47a0*/  @P0 SHF.R.U32.HI R0, RZ, 0x10, R9 ;  /* 0x00000010ff000819 */ /* 0x000fe40000011609 */
[----:B------:R-:W-:Y:S02]  /*47b0*/  @P0 MOV R6, R8 ;  /* 0x0000000800060202 */ /* 0x000fe40000000f00 */
[----:B------:R-:W-:Y:S01]  /*47c0*/  @P0 R2UR UR4, R0 ;  /* 0x00000000000402ca */ /* 0x000fe200000e0000 */
[----:B------:R-:W-:Y:S01]  /*47d0*/  VIADD R0, R12, 0x80 ;  /* 0x000000800c007836 */ /* 0x000fe20000000000 */
[----:B------:R-:W-:Y:S02]  /*47e0*/  @P0 LOP3.LUT R8, R9, 0xffff, RZ, 0xc0, !PT ;  /* 0x0000ffff09080812 */ /* 0x000fe400078ec0ff */
[----:B------:R-:W-:Y:S02]  /*47f0*/  @P0 R2UR UR6, R6 ;  /* 0x00000000060602ca */ /* 0x000fe400000e0000 */
[----:B------:R-:W-:Y:S02]  /*4800*/  PRMT R0, RZ, 0x654, R0 ;  /* 0x00000654ff007816 */ /* 0x000fe40000000000 */
[----:B------:R-:W-:Y:S02]  /*4810*/  @P0 R2UR UR5, R8 ;  /* 0x00000000080502ca */ /* 0x000fe400000e0000 */
[----:B------:R2:W-:Y:S03]  /*4820*/  SYNCS.ARRIVE.TRANS64.RED.A1T0 RZ, [R0+URZ], RZ ;  /* 0x000000ff00ff79a7 */ /* 0x0005e600081004ff */
[----:B------:R-:W-:Y:S04]  /*4830*/  @UP1 UMOV UR29, UR4 ;  /* 0x00000004001d1c82 */ /* 0x000fe80008000000 */
[----:B------:R-:W-:Y:S04]  /*4840*/  @UP1 UMOV UR14, UR6 ;  /* 0x00000006000e1c82 */ /* 0x000fe80008000000 */
[----:B------:R-:W-:Y:S01]  /*4850*/  @UP1 UMOV UR13, UR5 ;  /* 0x00000005000d1c82 */ /* 0x000fe20008000000 */
[----:B------:R-:W-:Y:S05]  /*4860*/  BRA.U !UP0, `(.L_x_78) ;  /* 0x0000000108a47547 */ /* 0x000fea000b800000 */
[----:B------:R-:W-:Y:S02]  /*4870*/  UIMAD.WIDE.U32 UR18, UR13, UR47, URZ ;  /* 0x0000002f0d1272a5 */ /* 0x000fe4000f8e00ff */
[----:B------:R-:W-:Y:S02]  /*4880*/  UIMAD.WIDE.U32 UR26, UR14, UR44, URZ ;  /* 0x0000002c0e1a72a5 */ /* 0x000fe4000f8e00ff */
[----:B------:R-:W-:Y:S02]  /*4890*/  USEL UR4, UR30, UR38, !UP5 ;  /* 0x000000261e047287 */ /* 0x000fe4000e800000 */
[----:B------:R-:W-:Y:S02]  /*48a0*/  USEL UR7, UR31, UR39, !UP6 ;  /* 0x000000271f077287 */ /* 0x000fe4000f000000 */
[----:B-1----:R-:W-:Y:S02]  /*48b0*/  UIMAD.WIDE.U32 UR8, UR4, UR22, URZ ;  /* 0x00000016040872a5 */ /* 0x002fe4000f8e00ff */
[----:B------:R-:W-:Y:S01]  /*48c0*/  UIMAD.WIDE.U32 UR10, UR7, UR22, URZ ;  /* 0x00000016070a72a5 */ /* 0x000fe2000f8e00ff */
[----:B------:R-:W-:Y:S02]  /*48d0*/  UMOV UR5, UR19 ;  /* 0x0000001300057c82 */ /* 0x000fe40008000000 */
[----:B------:R-:W-:Y:S03]  /*48e0*/  USHF.R.U32.HI UR6, URZ, UR41, UR5 ;  /* 0x00000029ff067299 */ /* 0x000fe60008011605 */
[----:B------:R-:W-:Y:S01]  /*48f0*/  UMOV UR5, UR27 ;  /* 0x0000001b00057c82 */ /* 0x000fe20008000000 */
[----:B------:R-:W-:Y:S02]  /*4900*/  USEL UR6, UR13, UR6, !UP5 ;  /* 0x000000060d067287 */ /* 0x000fe4000e800000 */
[----:B------:R-:W-:Y:S03]  /*4910*/  USHF.R.U32.HI UR12, URZ, UR45, UR5 ;  /* 0x0000002dff0c7299 */ /* 0x000fe60008011605 */
[----:B------:R-:W-:Y:S02]  /*4920*/  UMOV UR5, UR9 ;  /* 0x0000000900057c82 */ /* 0x000fe40008000000 */
[----:B------:R-:W-:Y:S03]  /*4930*/  @UP4 USHF.R.U32.HI UR4, URZ, UR23, UR5 ;  /* 0x00000017ff044299 */ /* 0x000fe60008011605 */
[----:B------:R-:W-:Y:S01]  /*4940*/  UMOV UR5, UR11 ;  /* 0x0000000b00057c82 */ /* 0x000fe20008000000 */
[----:B------:R-:W-:Y:S02]  /*4950*/  UIMAD UR4, UR42, UR4, URZ ;  /* 0x000000042a0472a4 */ /* 0x000fe4000f8e02ff */
[----:B------:R-:W-:Y:S02]  /*4960*/  @UP4 USHF.R.U32.HI UR7, URZ, UR23, UR5 ;  /* 0x00000017ff074299 */ /* 0x000fe40008011605 */
[----:B------:R-:W-:Y:S02]  /*4970*/  UIMAD.WIDE.U32 UR10, UR6, UR22, URZ ;  /* 0x00000016060a72a5 */ /* 0x000fe4000f8e00ff */
[----:B------:R-:W-:Y:S02]  /*4980*/  USEL UR5, UR14, UR12, !UP6 ;  /* 0x0000000c0e057287 */ /* 0x000fe4000f000000 */
[----:B------:R-:W-:Y:S02]  /*4990*/  UIMAD UR8, UR42, UR7, URZ ;  /* 0x000000072a0872a4 */ /* 0x000fe4000f8e02ff */
[----:B------:R-:W-:Y:S03]  /*49a0*/  UISETP.GE.AND UP0, UPT, UR6, UR4, UPT ;  /* 0x000000040600728c */ /* 0x000fe6000bf06270 */
[----:B------:R-:W-:Y:S01]  /*49b0*/  UMOV UR4, UR11 ;  /* 0x0000000b00047c82 */ /* 0x000fe20008000000 */
[----:B------:R-:W-:Y:S02]  /*49c0*/  UISETP.GE.OR UP0, UPT, UR5, UR8, UP0 ;  /* 0x000000080500728c */ /* 0x000fe40008706670 */
[----:B------:R-:W-:Y:S02]  /*49d0*/  USHF.R.U32.HI UR4, URZ, UR23, UR4 ;  /* 0x00000017ff047299 */ /* 0x000fe40008011604 */
[----:B------:R-:W-:Y:S02]  /*49e0*/  UIMAD.WIDE.U32 UR8, UR5, UR22, URZ ;  /* 0x00000016050872a5 */ /* 0x000fe4000f8e00ff */
[----:B------:R-:W-:Y:S04]  /*49f0*/  USEL UR10, UR6, UR4, !UP4 ;  /* 0x00000004060a7287 */ /* 0x000fe8000e000000 */
[----:B------:R-:W-:Y:S01]  /*4a00*/  UIADD3 UR11, UPT, UPT, -UR10, URZ, URZ ;  /* 0x000000ff0a0b7290 */ /* 0x000fe2000fffe1ff */
[----:B------:R-:W-:Y:S02]  /*4a10*/  @!UP0 UMOV UR4, UR9 ;  /* 0x0000000900048c82 */ /* 0x000fe40008000000 */
[----:B------:R-:W-:Y:S02]  /*4a20*/  @!UP0 USHF.R.U32.HI UR4, URZ, UR23, UR4 ;  /* 0x00000017ff048299 */ /* 0x000fe40008011604 */
[----:B------:R-:W-:Y:S02]  /*4a30*/  UIMAD UR8, UR42, UR11, UR6 ;  /* 0x0000000b2a0872a4 */ /* 0x000fe4000f8e0206 */
[----:B------:R-:W-:Y:S04]  /*4a40*/  @!UP0 USEL UR4, UR5, UR4, !UP4 ;  /* 0x0000000405048287 */ /* 0x000fe8000e000000 */
[----:B------:R-:W-:Y:S02]  /*4a50*/  @!UP0 UIMAD UR8, UR7, UR8, UR4 ;  /* 0x00000008070882a4 */ /* 0x000fe4000f8e0204 */
[----:B------:R-:W-:Y:S02]  /*4a60*/  @!UP0 UIADD3 UR9, UPT, UPT, UR10, -UR4, URZ ;  /* 0x800000040a098290 */ /* 0x000fe4000fffe0ff */
[----:B------:R-:W-:Y:S02]  /*4a70*/  UIADD3 UR4, UPT, UPT, -UR5, URZ, URZ ;  /* 0x000000ff05047290 */ /* 0x000fe4000fffe1ff */
[----:B------:R-:W-:Y:S02]  /*4a80*/  UIADD3 UR7, UPT, UPT, -UR6, URZ, URZ ;  /* 0x000000ff06077290 */ /* 0x000fe4000fffe1ff */
[----:B------:R-:W-:Y:S02]  /*4a90*/  @!UP0 UIMAD UR6, UR9, UR42, UR5 ;  /* 0x0000002a090682a4 */ /* 0x000fe4000f8e0205 */
[----:B------:R-:W-:Y:S02]  /*4aa0*/  UIMAD UR14, UR15, UR4, UR14 ;  /* 0x000000040f0e72a4 */ /* 0x000fe4000f8e020e */
[----:B------:R-:W-:Y:S01]  /*4ab0*/  UIMAD UR13, UR46, UR7, UR13 ;  /* 0x000000072e0d72a4 */ /* 0x000fe2000f8e020d */
[----:B------:R-:W-:Y:S02]  /*4ac0*/  @!UP0 UMOV UR5, UR8 ;  /* 0x0000000800058c82 */ /* 0x000fe40008000000 */
[----:B------:R-:W-:Y:S02]  /*4ad0*/  UIMAD UR14, UR5, UR15, UR14 ;  /* 0x0000000f050e72a4 */ /* 0x000fe4000f8e020e */
[----:B------:R-:W-:Y:S11]  /*4ae0*/  UIMAD UR13, UR6, UR46, UR13 ;  /* 0x0000002e060d72a4 */ /* 0x000ff6000f8e020d */
[----:B------:R-:W-:Y:S01]  /*4af0*/  @!UPT UIADD3 URZ, UPT, UPT, URZ, URZ, URZ ;  /* 0x000000fffffff290 */ /* 0x000fe2000fffe0ff */
.L_x_78:
[----:B------:R-:W3:Y:S01]  /*4b00*/  @!UP2 LDCU.128 UR8, c[0x0][0xb10] ;  /* 0x00016200ff08a7ac */ /* 0x000ee20008000c00 */
[C---:B----4-:R-:W-:Y:S02]  /*4b10*/  ISETP.NE.U32.AND P1, PT, R4.reuse, RZ, PT ;  /* 0x000000ff0400720c */ /* 0x050fe40003f25070 */
[----:B------:R-:W-:Y:S02]  /*4b20*/  ISETP.NE.U32.AND P0, PT, R4, RZ, PT ;  /* 0x000000ff0400720c */ /* 0x000fe40003f05070 */
[C---:B------:R-:W-:Y:S02]  /*4b30*/  ISETP.NE.AND.EX P1, PT, R5.reuse, RZ, PT, P1 ;  /* 0x000000ff0500720c */ /* 0x040fe40003f25310 */
[----:B------:R-:W-:Y:S01]  /*4b40*/  ISETP.NE.AND.EX P0, PT, R5, RZ, PT, P0 ;  /* 0x000000ff0500720c */ /* 0x000fe20003f05300 */
[----:B------:R-:W4:Y:S01]  /*4b50*/  @!UP2 LDCU UR5, c[0x0][0xb0c] ;  /* 0x00016180ff05a7ac */ /* 0x000f220008000800 */
[----:B------:R-:W-:Y:S01]  /*4b60*/  SHF.L.U32 R9, R15, 0x1f, RZ ;  /* 0x0000001f0f097819 */ /* 0x000fe200000006ff */
[----:B------:R-:W-:Y:S02]  /*4b70*/  USHF.L.U32 UR35, UR16, 0x6, URZ ;  /* 0x0000000610237899 */ /* 0x000fe400080006ff */
[----:B------:R-:W-:Y:S02]  /*4b80*/  USHF.L.U32 UR34, UR20, 0x8, URZ ;  /* 0x0000000814227899 */ /* 0x000fe400080006ff */
[----:B---3--:R-:W-:Y:S07]  /*4b90*/  UIMAD.WIDE.U32 UR6, UR14, UR8, URZ ;  /* 0x000000080e0672a5 */ /* 0x008fee000f8e00ff */
[----:B------:R-:W-:Y:S01]  /*4ba0*/  @!UP2 UMOV UR4, UR7 ;  /* 0x000000070004ac82 */ /* 0x000fe20008000000 */
[----:B----4-:R-:W-:Y:S02]  /*4bb0*/  @!UP2 UISETP.NE.AND UP0, UPT, UR5, 0x1, UPT ;  /* 0x000000010500a88c */ /* 0x010fe4000bf05270 */
[----:B------:R-:W-:Y:S02]  /*4bc0*/  @!UP2 USHF.R.U32.HI UR4, URZ, UR9, UR4 ;  /* 0x00000009ff04a299 */ /* 0x000fe40008011604 */
[----:B------:R-:W-:Y:S02]  /*4bd0*/  UIMAD.WIDE.U32 UR6, UR13, UR11, URZ ;  /* 0x0000000b0d0672a5 */ /* 0x000fe4000f8e00ff */
[----:B------:R-:W-:Y:S02]  /*4be0*/  @!UP2 USEL UR8, UR14, UR4, !UP0 ;  /* 0x000000040e08a287 */ /* 0x000fe4000c000000 */
[----:B------:R-:W-:Y:S03]  /*4bf0*/  @!UP2 UISETP.NE.AND UP0, UPT, UR10, 0x1, UPT ;  /* 0x000000010a00a88c */ /* 0x000fe6000bf05270 */
[----:B------:R-:W-:Y:S02]  /*4c00*/  @!UP2 UMOV UR6, UR7 ;  /* 0x000000070006ac82 */ /* 0x000fe40008000000 */
[----:B------:R-:W3:Y:S02]  /*4c10*/  @!UP2 LDCU UR4, c[0x0][0xb20] ;  /* 0x00016400ff04a7ac */ /* 0x000ee40008000800 */
[----:B---3--:R-:W-:Y:S04]  /*4c20*/  @!UP2 USHF.R.U32.HI UR6, URZ, UR4, UR6 ;  /* 0x00000004ff06a299 */ /* 0x008fe80008011606 */
[----:B------:R-:W-:Y:S04]  /*4c30*/  @!UP2 USEL UR6, UR13, UR6, !UP0 ;  /* 0x000000060d06a287 */ /* 0x000fe8000c000000 */
[----:B------:R-:W-:Y:S02]  /*4c40*/  @!UP2 UIADD3 UR4, UPT, UPT, -UR8, UR6, URZ ;  /* 0x000000060804a290 */ /* 0x000fe4000fffe1ff */
[----:B------:R-:W-:Y:S02]  /*4c50*/  @!UP2 UIADD3 UR6, UPT, UPT, UR8, -UR6, URZ ;  /* 0x800000060806a290 */ /* 0x000fe4000fffe0ff */
[----:B------:R-:W-:Y:S02]  /*4c60*/  @!UP2 UIMAD UR14, UR4, UR5, UR14 ;  /* 0x00000005040ea2a4 */ /* 0x000fe4000f8e020e */
[----:B------:R-:W-:Y:S01]  /*4c70*/  @!UP2 UIMAD UR13, UR6, UR10, UR13 ;  /* 0x0000000a060da2a4 */ /* 0x000fe2000f8e020d */
[----:B------:R-:W-:Y:S11]  /*4c80*/  BRA.U UP3, `(.L_x_79) ;  /* 0x0000000103107547 */ /* 0x000ff6000b800000 */
[----:B--2---:R-:W-:Y:S04]  /*4c90*/  MOV R0, UR40 ;  /* 0x0000002800007c02 */ /* 0x004fe80008000f00 */
[----:B------:R-:W-:Y:S04]  /*4ca0*/  SHF.L.U32 R11, R0, 0x1f, RZ ;  /* 0x0000001f000b7819 */ /* 0x000fe800000006ff */
[----:B------:R-:W2:Y:S02]  /*4cb0*/  SYNCS.PHASECHK.TRANS64.TRYWAIT P2, [UR21+0x68], R11 ;  /* 0x0000680bff0075a7 */ /* 0x000ea40008041115 */
[----:B--2---:R-:W-:Y:S05]  /*4cc0*/  @!P2 BRA `(.L_x_80) ;  /* 0x000000540030a947 */ /* 0x004fea0003800000 */
.L_x_79:
[----:B------:R-:W-:Y:S05]  /*4cd0*/  @!P1 BRA `(.L_x_81) ;  /* 0x0000000000309947 */ /* 0x000fea0003800000 */
[----:B------:R-:W-:Y:S01]  /*4ce0*/  ISETP.NE.U32.AND P1, PT, R2, RZ, PT ;  /* 0x000000ff0200720c */ /* 0x000fe20003f25070 */
[----:B------:R-:W3:Y:S01]  /*4cf0*/  LDCU.64 UR4, c[0x0][0x358] ;  /* 0x00006b00ff0477ac */ /* 0x000ee20008000a00 */
[----:B------:R-:W-:Y:S02]  /*4d00*/  IMAD.MOV.U32 R85, RZ, RZ, 0x1 ;  /* 0x00000001ff557424 */ /* 0x000fe400078e00ff */
[----:B------:R-:W-:Y:S11]  /*4d10*/  ISETP.NE.AND.EX P1, PT, R3, RZ, PT, P1 ;  /* 0x000000ff0300720c */ /* 0x000ff60003f25310 */
[----:B------:R-:W-:Y:S02]  /*4d20*/  @!UPT UIADD3 URZ, UPT, UPT, URZ, URZ, URZ ;  /* 0x000000fffffff290 */ /* 0x000fe4000fffe0ff */
[----:B--2---:R-:W2:Y:S01]  /*4d30*/  @P1 LDC.64 R10, c[0x0][0x888] ;  /* 0x00022200ff0a1b82 */ /* 0x004ea20000000a00 */
[----:B------:R-:W-:Y:S04]  /*4d40*/  @P1 IMAD R0, R4, UR36, RZ ;  /* 0x0000002404001c24 */ /* 0x000fe8000f8e02ff */
[----:B--2---:R-:W-:Y:S04]  /*4d50*/  @P1 IMAD.WIDE R10, R0, 0x4, R10 ;  /* 0x00000004000a1825 */ /* 0x004fe800078e020a */
[----:B------:R-:W-:Y:S01]  /*4d60*/  HFMA2 R0, -RZ, RZ, 0, 5.9604644775390625e-08 ;  /* 0x00000001ff007431 */ /* 0x000fe200000001ff */
[----:B---3-5:R3:W5:Y:S04]  /*4d70*/  @P1 LDG.E R41, desc[UR4][R10.64] ;  /* 0x000000040a291981 */ /* 0x028768000c1e1900 */
[----:B------:R-:W-:Y:S01]  /*4d80*/  @!P1 PRMT R85, R0, 0x7610, R85 ;  /* 0x0000761000559816 */ /* 0x000fe20000000055 */
[----:B---3--:R-:W4:Y:S06]  /*4d90*/  @!P1 LDC R41, c[0x0][0x880] ;  /* 0x00022000ff299b82 */ /* 0x008f2c0000000800 */
.L_x_81:
[----:B----45:R-:W-:Y:S01]  /*4da0*/  @!P0 FSETP.EQ.AND P1, PT, R41, RZ, PT ;  /* 0x000000ff2900820b */ /* 0x030fe20003f22000 */
[----:B------:R-:W-:Y:S01]  /*4db0*/  @!UPT UIADD3 URZ, UPT, UPT, URZ, URZ, URZ ;  /* 0x000000fffffff290 */ /* 0x000fe2000fffe0ff */
[----:B------:R-:W-:Y:S11]  /*4dc0*/  @!P0 BRA `(.L_x_82) ;  /* 0x0000000000188947 */ /* 0x000ff60003800000 */
[----:B------:R-:W-:Y:S02]  /*4dd0*/  LOP3.LUT P0, RZ, R85, 0xff, RZ, 0xc0, !PT ;  /* 0x000000ff55ff7812 */ /* 0x000fe4000780c0ff */
[----:B------:R-:W-:Y:S04]  /*4de0*/  ISETP.NE.U32.AND P1, PT, R2, RZ, PT ;  /* 0x000000ff0200720c */ /* 0x000fe80003f25070 */
[----:B------:R-:W-:Y:S04]  /*4df0*/  ISETP.NE.AND.EX P1, PT, R3, RZ, PT, P1 ;  /* 0x000000ff0300720c */ /* 0x000fe80003f25310 */
[----:B------:R-:W-:Y:S03]  /*4e00*/  PLOP3.LUT P1, PT, P1, PT, PT, 0x8, 0x80 ;  /* 0x000000000080781c */ /* 0x000fe60000f2e170 */
[----:B------:R-:W-:Y:S11]  /*4e10*/  @P0 FSETP.EQ.AND P1, PT, R41, RZ, PT ;  /* 0x000000ff2900020b */ /* 0x000ff60003f22000 */
[----:B------:R-:W-:Y:S02]  /*4e20*/  @!UPT UIADD3 URZ, UPT, UPT, URZ, URZ, URZ ;  /* 0x000000fffffff290 */ /* 0x000fe4000fffe0ff */
.L_x_82:
[----:B------:R-:W3:Y:S01]  /*4e30*/  SYNCS.PHASECHK.TRANS64.TRYWAIT P2, [UR21+0x40], R9 ;  /* 0x00004009ff0075a7 */ /* 0x000ee20008041115 */
[----:B------:R-:W-:Y:S04]  /*4e40*/  ELECT P0, URZ, PT ;  /* 0x0000000000ff782f */ /* 0x000fe80003800000 */
[----:B------:R-:W-:Y:S11]  /*4e50*/  PLOP3.LUT P1, PT, P1, P0, PT, 0xf2, 0x2f ;  /* 0x00000000002f781c */ /* 0x000ff60000f21e72 */
[----:B------:R-:W-:Y:S02]  /*4e60*/  @!UPT UIADD3 URZ, UPT, UPT, URZ, URZ, URZ ;  /* 0x000000fffffff290 */ /* 0x000fe4000fffe0ff */
[----:B------:R-:W-:Y:S05]  /*4e70*/  @!P1 IADD3 R8, P0, PT, R16, 0x580, RZ ;  /* 0x0000058010089810 */ /* 0x000fea0007f1e0ff */
[----:B------:R-:W-:Y:S01]  /*4e80*/  @!P1 IMAD.X R6, RZ, RZ, R17, P0 ;  /* 0x000000ffff069224 */ /* 0x000fe200000e0611 */
[----:B---3--:R-:W-:Y:S07]  /*4e90*/  @!P2 BRA `(.L_x_83) ;  /* 0x0000005000d4a947 */ /* 0x008fee0003800000 */
.L_x_166:
[----:B------:R-:W-:Y:S01]  /*4ea0*/  @!P1 R2UR UR5, R8 ;  /* 0x00000000080592ca */ /* 0x000fe200000e0000 */
[----:B------:R-:W-:Y:S01]  /*4eb0*/  VOTEU.ALL UP0, P1 ;  /* 0x0000000000ff7886 */ /* 0x000fe20000800000 */
[----:B------:R-:W-:Y:S01]  /*4ec0*/  @!P1 R2UR UR4, R6 ;  /* 0x00000000060492ca */ /* 0x000fe200000e0000 */
[----:B--2---:R-:W-:Y:S01]  /*4ed0*/  @!P1 IMAD.MOV.U32 R0, RZ, RZ, 0x2000 ;  /* 0x00002000ff009424 */ /* 0x004fe200078e00ff */
[----:B------:R-:W-:Y:S01]  /*4ee0*/  UMOV UR8, 0x0 ;  /* 0x0000000000087882 */ /* 0x000fe20000000000 */
[----:B------:R-:W-:Y:S01]  /*4ef0*/  UMOV UR9, 0x10000000 ;  /* 0x1000000000097882 */ /* 0x000fe20000000000 */
[----:B------:R-:W-:Y:S01]  /*4f00*/  @!UP0 UIADD3 UR32, UPT, UPT, UR21, 0x400, URZ ;  /* 0x0000040015208890 */ /* 0x000fe2000fffe0ff */
[----:B------:R-:W-:Y:S01]  /*4f10*/  @!P1 IADD3 R8, P0, PT, R16, 0x580, RZ ;  /* 0x0000058010089810 */ /* 0x000fe20007f1e0ff */
[----:B------:R-:W-:Y:S01]  /*4f20*/  VOTEU.ALL UP0, P1 ;  /* 0x0000000000ff7886 */ /* 0x000fe20000800000 */
[----:B------:R-:W-:Y:S03]  /*4f30*/  UPRMT UR6, UR52, 0x654, UR33 ;  /* 0x0000065434067896 */ /* 0x000fe60008000021 */
[----:B------:R-:W-:Y:S02]  /*4f40*/  @!P1 IMAD.X R6, RZ, RZ, R17, P0 ;  /* 0x000000ffff069224 */ /* 0x000fe400000e0611 */
[----:B------:R-:W-:Y:S02]  /*4f50*/  IMAD.U32 R10, RZ, RZ, UR5 ;  /* 0x00000005ff0a7e24 */ /* 0x000fe4000f8e00ff */
[----:B------:R-:W-:Y:S03]  /*4f60*/  IMAD.U32 R11, RZ, RZ, UR4 ;  /* 0x00000004ff0b7e24 */ /* 0x000fe6000f8e00ff */
[----:B------:R-:W-:Y:S02]  /*4f70*/  @!P1 R2UR UR4, R10 ;  /* 0x000000000a0492ca */ /* 0x000fe400000e0000 */
[----:B------:R-:W-:Y:S11]  /*4f80*/  @!P1 R2UR UR5, R11 ;  /* 0x000000000b0592ca */ /* 0x000ff600000e0000 */
[----:B------:R-:W-:Y:S02]  /*4f90*/  @!UPT UIADD3 URZ, UPT, UPT, URZ, URZ, URZ ;  /* 0x000000fffffff290 */ /* 0x000fe4000fffe0ff */
[----:B------:R2:W-:Y:S01]  /*4fa0*/  @!UP0 UTMALDG.3D [UR32], [UR4], desc[UR8] ;  /* 0x00000820040085b4 */ /* 0x0005e20008011000 */
[----:B------:R2:W-:Y:S01]  /*4fb0*/  @!P1 SYNCS.ARRIVE.TRANS64.RED.A0TR RZ, [UR21+0x20], R0 ;  /* 0x00002000ffff99a7 */ /* 0x0005e20008300415 */
[----:B------:R-:W-:Y:S01]  /*4fc0*/  SYNCS.ARRIVE.TRANS64.RED.A1T0 RZ, [UR6], RZ ;  /* 0x000000ffffff79a7 */ /* 0x000fe20008100406 */
[----:B------:R-:W3:Y:S02]  /*4fd0*/  SYNCS.PHASECHK.TRANS64.TRYWAIT P2, [UR21+0x48], R9 ;  /* 0x00004809ff0075a7 */ /* 0x000ee40008041115 */
[----:B--23--:R-:W-:Y:S05]  /*4fe0*/  @!P2 BRA `(.L_x_84) ;  /* 0x000000500098a947 */ /* 0x00cfea0003800000 */
.L_x_168:
        /* <DEDUP_REMOVED lines=8> */
[----:B------:R-:W-:Y:S01]  /*5070*/  @!UP0 UIADD3 UR24, UPT, UPT, UR21, 0x2400, URZ ;  /* 0x0000240015188890 */ /* 0x000fe2000fffe0ff */
[----:B------:R-:W-:Y:S01]  /*5080*/  VOTEU.ALL UP0, P1 ;  /* 0x0000000000ff7886 */ /* 0x000fe20000800000 */
[----:B------:R-:W-:Y:S01]  /*5090*/  UMOV UR27, UR35 ;  /* 0x00000023001b7c82 */ /* 0x000fe20008000000 */
[----:B------:R-:W-:Y:S02]  /*50a0*/  UMOV UR28, UR36 ;  /* 0x00000024001c7c82 */ /* 0x000fe40008000000 */
[----:B------:R-:W-:Y:S01]  /*50b0*/  IMAD.U32 R10, RZ, RZ, UR5 ;  /* 0x00000005ff0a7e24 */ /* 0x000fe2000f8e00ff */
[----:B------:R-:W-:Y:S01]  /*50c0*/  UPRMT UR6, UR52, 0x654, UR25 ;  /* 0x0000065434067896 */ /* 0x000fe20008000019 */
[----:B------:R-:W-:Y:S02]  /*50d0*/  IMAD.U32 R11, RZ, RZ, UR4 ;  /* 0x00000004ff0b7e24 */ /* 0x000fe4000f8e00ff */
[----:B------:R-:W-:Y:S01]  /*50e0*/  @!P1 IMAD.X R6, RZ, RZ, R17, P0 ;  /* 0x000000ffff069224 */ /* 0x000fe200000e0611 */
        /* <DEDUP_REMOVED lines=8> */
.L_x_170:
[----:B------:R-:W-:Y:S01]  /*5170*/  @!P1 R2UR UR5, R8 ;  /* 0x00000000080592ca */ /* 0x000fe200000e0000 */
[----:B------:R-:W-:Y:S01]  /*5180*/  VOTEU.ALL UP0, P1 ;  /* 0x0000000000ff7886 */ /* 0x000fe20000800000 */
[----:B------:R-:W-:Y:S01]  /*5190*/  @!P1 R2UR UR4, R6 ;  /* 0x00000000060492ca */ /* 0x000fe200000e0000 */
[----:B--2---:R-:W-:Y:S01]  /*51a0*/  @!P1 IMAD.MOV.U32 R0, RZ, RZ, 0x2000 ;  /* 0x00002000ff009424 */ /* 0x004fe200078e00ff */
[----:B------:R-:W-:Y:S01]  /*51b0*/  UMOV UR8, 0x0 ;  /* 0x0000000000087882 */ /* 0x000fe20000000000 */
[----:B------:R-:W-:Y:S01]  /*51c0*/  UMOV UR9, 0x10000000 ;  /* 0x1000000000097882 */ /* 0x000fe20000000000 */
[----:B------:R-:W-:Y:S01]  /*51d0*/  @!UP0 UIADD3 UR18, UPT, UPT, UR34, 0x80, URZ ;  /* 0x0000008022128890 */ /* 0x000fe2000fffe0ff */
[----:B------:R-:W-:Y:S01]  /*51e0*/  VIADD R14, R14, 0x1 ;  /* 0x000000010e0e7836 */ /* 0x000fe20000000000 */
[----:B------:R-:W-:Y:S01]  /*51f0*/  @!UP0 UIADD3 UR16, UPT, UPT, UR21, 0x4400, URZ ;  /* 0x0000440015108890 */ /* 0x000fe2000fffe0ff */
[----:B------:R-:W-:Y:S01]  /*5200*/  VOTEU.ALL UP0, P1 ;  /* 0x0000000000ff7886 */ /* 0x000fe20000800000 */
[----:B------:R-:W-:Y:S01]  /*5210*/  UMOV UR19, UR35 ;  /* 0x0000002300137c82 */ /* 0x000fe20008000000 */
[----:B------:R-:W-:Y:S02]  /*5220*/  UMOV UR20, UR36 ;  /* 0x0000002400147c82 */ /* 0x000fe40008000000 */
[----:B------:R-:W-:Y:S01]  /*5230*/  IMAD.U32 R10, RZ, RZ, UR5 ;  /* 0x00000005ff0a7e24 */ /* 0x000fe2000f8e00ff */
[----:B------:R-:W-:Y:S01]  /*5240*/  UPRMT UR6, UR52, 0x654, UR17 ;  /* 0x0000065434067896 */ /* 0x000fe20008000011 */
        /* <DEDUP_REMOVED lines=9> */
.L_x_172:
[----:B------:R-:W-:Y:S01]  /*52e0*/  @!P1 IADD3 R6, P0, PT, R16, 0x580, RZ ;  /* 0x0000058010069810 */ /* 0x000fe20007f1e0ff */
[----:B------:R-:W-:Y:S01]  /*52f0*/  VOTEU.ALL UP0, P1 ;  /* 0x0000000000ff7886 */ /* 0x000fe20000800000 */
[----:B------:R-:W-:Y:S01]  /*5300*/  UMOV UR6, 0x0 ;  /* 0x0000000000067882 */ /* 0x000fe20000000000 */
[----:B------:R-:W-:Y:S01]  /*5310*/  UMOV UR7, 0x10000000 ;  /* 0x1000000000077882 */ /* 0x000fe20000000000 */
[----:B------:R-:W-:Y:S01]  /*5320*/  @!P1 R2UR UR5, R6 ;  /* 0x00000000060592ca */ /* 0x000fe200000e0000 */
[----:B--2---:R-:W-:Y:S01]  /*5330*/  @!P1 IMAD.X R0, RZ, RZ, R17, P0 ;  /* 0x000000ffff009224 */ /* 0x004fe200000e0611 */
[----:B------:R-:W-:Y:S01]  /*5340*/  @!UP0 UIADD3 UR10, UPT, UPT, UR34, 0xc0, URZ ;  /* 0x000000c0220a8890 */ /* 0x000fe2000fffe0ff */
[----:B------:R-:W-:Y:S01]  /*5350*/  R2UR UR16, R87 ;  /* 0x00000000571072ca */ /* 0x000fe200000e0000 */
[----:B------:R-:W-:Y:S01]  /*5360*/  @!UP0 UIADD3 UR8, UPT, UPT, UR21, 0x6400, URZ ;  /* 0x0000640015088890 */ /* 0x000fe2000fffe0ff */
[----:B------:R-:W-:Y:S01]  /*5370*/  ISETP.NE.AND P0, PT, R14, 0x2, PT ;  /* 0x000000020e00780c */ /* 0x000fe20003f05270 */
[----:B------:R-:W-:Y:S01]  /*5380*/  @!UP0 UIADD3 UR9, UPT, UPT, UR21, 0x38, URZ ;  /* 0x0000003815098890 */ /* 0x000fe2000fffe0ff */
[----:B------:R-:W-:Y:S01]  /*5390*/  @!P1 R2UR UR4, R0 ;  /* 0x00000000000492ca */ /* 0x000fe200000e0000 */
[----:B------:R-:W-:Y:S01]  /*53a0*/  VOTEU.ALL UP0, P1 ;  /* 0x0000000000ff7886 */ /* 0x000fe20000800000 */
[----:B------:R-:W-:Y:S01]  /*53b0*/  UMOV UR11, UR35 ;  /* 0x00000023000b7c82 */ /* 0x000fe20008000000 */
[----:B------:R-:W-:Y:S01]  /*53c0*/  UMOV UR12, UR36 ;  /* 0x00000024000c7c82 */ /* 0x000fe20008000000 */
[----:B------:R-:W-:Y:S01]  /*53d0*/  SEL R0, RZ, 0x1, P0 ;  /* 0x00000001ff007807 */ /* 0x000fe20000000000 */
[----:B------:R-:W-:Y:S01]  /*53e0*/  UPLOP3.LUT UP3, UPT, UPT, UPT, UPT, 0x80, 0x8 ;  /* 0x000000000008789c */ /* 0x000fe20003f6f070 */
[----:B------:R-:W-:Y:S01]  /*53f0*/  IMAD.U32 R8, RZ, RZ, UR5 ;  /* 0x00000005ff087e24 */ /* 0x000fe2000f8e00ff */
[----:B------:R-:W-:Y:S01]  /*5400*/  LOP3.LUT R15, R15, 0x1, RZ, 0x3c, !PT ;  /* 0x000000010f0f7812 */ /* 0x000fe200078e3cff */
[----:B------:R-:W-:Y:S01]  /*5410*/  UMOV UR36, UR29 ;  /* 0x0000001d00247c82 */ /* 0x000fe20008000000 */
[----:B------:R-:W-:Y:S01]  /*5420*/  LOP3.LUT R13, R13, R0, RZ, 0x3c, !PT ;  /* 0x000000000d0d7212 */ /* 0x000fe200078e3cff */
[----:B------:R-:W-:Y:S01]  /*5430*/  UIADD3 UR20, UPT, UPT, UR13, UR16, URZ ;  /* 0x000000100d147290 */ /* 0x000fe2000fffe0ff */
[----:B------:R-:W-:Y:S01]  /*5440*/  SEL R14, R14, RZ, P0 ;  /* 0x000000ff0e0e7207 */ /* 0x000fe20000000000 */
[----:B------:R-:W-:Y:S01]  /*5450*/  UIADD3 UR16, UPT, UPT, UR14, UR63, URZ ;  /* 0x0000003f0e107290 */ /* 0x000fe2000fffe0ff */
[----:B------:R-:W-:Y:S01]  /*5460*/  IMAD.U32 R9, RZ, RZ, UR4 ;  /* 0x00000004ff097e24 */ /* 0x000fe2000f8e00ff */
[----:B------:R-:W-:Y:S04]  /*5470*/  @!P1 R2UR UR4, R8 ;  /* 0x00000000080492ca */ /* 0x000fe800000e0000 */
[----:B------:R-:W-:Y:S11]  /*5480*/  @!P1 R2UR UR5, R9 ;  /* 0x00000000090592ca */ /* 0x000ff600000e0000 */
[----:B------:R-:W-:Y:S02]  /*5490*/  @!UPT UIADD3 URZ, UPT, UPT, URZ, URZ, URZ ;  /* 0x000000fffffff290 */ /* 0x000fe4000fffe0ff */
[----:B------:R2:W-:Y:S01]  /*54a0*/  @!UP0 UTMALDG.3D [UR8], [UR4], desc[UR6] ;  /* 0x00000608040085b4 */ /* 0x0005e20008011000 */
[----:B------:R2:W-:Y:S01]  /*54b0*/  @!P1 SYNCS.ARRIVE.TRANS64.RED.A0TR RZ, [UR21+0x38], R7 ;  /* 0x00003807ffff99a7 */ /* 0x0005e20008300415 */
[----:B------:R-:W-:Y:S01]  /*54c0*/  SYNCS.ARRIVE.TRANS64.RED.A1T0 RZ, [UR37], RZ ;  /* 0x000000ffffff79a7 */ /* 0x000fe20008100425 */
[----:B------:R-:W-:Y:S05]  /*54d0*/  BRA.U UP1, `(.L_x_87) ;  /* 0xfffffff101687547 */ /* 0x000fea000b83ffff */
[----:B------:R-:W-:-:S04]  /*54e0*/  SHF.L.U32 R3, R15, 0x1f, RZ ;  /* 0x0000001f0f037819 */ /* 0x000fc800000006ff */
[----:B------:R-:W3:Y:S02]  /*54f0*/  SYNCS.PHASECHK.TRANS64.TRYWAIT P0, [UR21+0x40], R3 ;  /* 0x00004003ff0075a7 */ /* 0x000ee40008001115 */
[----:B---3--:R-:W-:Y:S05]  /*5500*/  @!P0 BRA `(.L_x_88) ;  /* 0x0000004c00988947 */ /* 0x008fea0003800000 */
.L_x_174:
[----:B------:R-:W4:Y:S02]  /*5510*/  SYNCS.PHASECHK.TRANS64.TRYWAIT P0, [UR21+0x48], R3 ;  /* 0x00004803ff0075a7 */ /* 0x000f240008001115 */
[----:B----4-:R-:W-:Y:S05]  /*5520*/  @!P0 BRA `(.L_x_89) ;  /* 0x0000004c00a88947 */ /* 0x010fea0003800000 */
.L_x_176:
[----:B------:R-:W4:Y:S02]  /*5530*/  SYNCS.PHASECHK.TRANS64.TRYWAIT P0, [UR21+0x50], R3 ;  /* 0x00005003ff0075a7 */ /* 0x000f240008001115 */
[----:B----4-:R-:W-:Y:S05]  /*5540*/  @!P0 BRA `(.L_x_90) ;  /* 0x0000004c00b88947 */ /* 0x010fea0003800000 */
.L_x_178:
[----:B---3--:R-:W-:-:S07]  /*5550*/  MOV R0, UR21 ;  /* 0x0000001500007c02 */ /* 0x008fce0008000f00 */
.L_x_91:
[----:B---3--:R-:W-:-:S04]  /*5560*/  SHF.L.U32 R3, R15, 0x1f, RZ ;  /* 0x0000001f0f037819 */ /* 0x008fc800000006ff */
[----:B------:R3:W4:Y:S03]  /*5570*/  SYNCS.PHASECHK.TRANS64.TRYWAIT P0, [R0+URZ+0x58], R3 ;  /* 0x00005803000075a7 */ /* 0x00072600080011ff */
[----:B----4-:R-:W-:Y:S05]  /*5580*/  @!P0 NANOSLEEP.SYNCS 0x989680 ;  /* 0x009896800000895d */ /* 0x010fea0003900000 */
[----:B------:R-:W4:Y:S02]  /*5590*/  @!P0 SYNCS.PHASECHK.TRANS64 P0, [R0+URZ+0x58], R3 ;  /* 0x00005803000085a7 */ /* 0x000f2400080010ff */
[----:B-12-4-:R-:W-:Y:S05]  /*55a0*/  @P0 EXIT ;  /* 0x000000000000094d */ /* 0x016fea0003800000 */
[----:B------:R-:W-:Y:S05]  /*55b0*/  BRA `(.L_x_91) ;  /* 0xfffffffc00e87947 */ /* 0x000fea000383ffff */
.L_x_76:
[----:B------:R-:W-:-:S06]  /*55c0*/  UISETP.GE.AND UP0, UPT, UR17, 0x4, UPT ;  /* 0x000000041100788c */ /* 0x000fcc000bf06270 */
[----:B------:R-:W-:-:S13]  /*55d0*/  PLOP3.LUT P0, PT, PT, PT, UP0, 0x80, 0x8 ;  /* 0x000000000008781c */ /* 0x000fda0003f0f008 */
[----:B------:R-:W-:Y:S05]  /*55e0*/  @!P0 EXIT ;  /* 0x000000000000894d */ /* 0x000fea0003800000 */
[----:B------:R-:W-:Y:S01]  /*55f0*/  BAR.SYNC.DEFER_BLOCKING 0x6, 0xa0 ;  /* 0x0182800000007b1d */ /* 0x000fe20000010000 */
[C---:B------:R-:W-:Y:S01]  /*5600*/  IMAD.SHL.U32 R7, R96.reuse, 0x40, RZ ;  /* 0x0000004060077824 */ /* 0x040fe200078e00ff */
[C---:B------:R-:W-:Y:S01]  /*5610*/  R2P PR, R96.reuse, 0x6 ;  /* 0x0000000660007804 */ /* 0x040fe20000000000 */
[C---:B------:R-:W-:Y:S01]  /*5620*/  IMAD.SHL.U32 R4, R96.reuse, 0x8, RZ ;  /* 0x0000000860047824 */ /* 0x040fe200078e00ff */
[----:B------:R-:W-:Y:S01]  /*5630*/  CS2R R90, SRZ ;  /* 0x00000000005a7805 */ /* 0x000fe2000001ff00 */
[C---:B------:R-:W-:Y:S01]  /*5640*/  IMAD.U32 R37, R96.reuse, 0x10000, RZ ;  /* 0x0001000060257824 */ /* 0x040fe200078e00ff */
[----:B------:R-:W-:Y:S02]  /*5650*/  UMOV UR44, 0x400 ;  /* 0x00000400002c7882 */ /* 0x000fe40000000000 */
[----:B------:R-:W1:Y:S01]  /*5660*/  LDC.64 R80, c[0x0][0x888] ;  /* 0x00022200ff507b82 */ /* 0x000e620000000a00 */
[----:B------:R-:W-:Y:S01]  /*5670*/  ULEA UR44, UR52, UR44, 0x18 ;  /* 0x0000002c342c7291 */ /* 0x000fe2000f8ec0ff */
[C---:B------:R-:W-:Y:S01]  /*5680*/  LOP3.LUT R5, R7.reuse, 0x1c0, RZ, 0xc0, !PT ;  /* 0x000001c007057812 */ /* 0x040fe200078ec0ff */
[----:B------:R-:W-:Y:S01]  /*5690*/  IMAD.SHL.U32 R84, R96, 0x20, RZ ;  /* 0x0000002060547824 */ /* 0x000fe200078e00ff */
[----:B------:R-:W-:Y:S01]  /*56a0*/  LOP3.LUT R7, R7, 0x200, RZ, 0xc0, !PT ;  /* 0x0000020007077812 */ /* 0x000fe200078ec0ff */
[----:B------:R-:W-:Y:S01]  /*56b0*/  IMAD.MOV.U32 R94, RZ, RZ, 0x20 ;  /* 0x00000020ff5e7424 */ /* 0x000fe200078e00ff */
[----:B------:R-:W-:Y:S01]  /*56c0*/  LOP3.LUT R4, R5, 0x38, R4, 0xf8, !PT ;  /* 0x0000003805047812 */ /* 0x000fe200078ef804 */
[----:B------:R-:W-:Y:S01]  /*56d0*/  UIADD3 UR4, UPT, UPT, UR44, 0x400, URZ ;  /* 0x000004002c047890 */ /* 0x000fe2000fffe0ff */
[----:B------:R-:W2:Y:S01]  /*56e0*/  LDC.64 R82, c[0x0][0x890] ;  /* 0x00022400ff527b82 */ /* 0x000ea20000000a00 */
[----:B------:R-:W-:Y:S01]  /*56f0*/  SHF.R.U32.HI R5, RZ, 0x1, R96 ;  /* 0x00000001ff057819 */ /* 0x000fe20000011660 */
[----:B------:R-:W-:Y:S01]  /*5700*/  IMAD.MOV.U32 R93, RZ, RZ, 0x1 ;  /* 0x00000001ff5d7424 */ /* 0x000fe200078e00ff */
[----:B------:R-:W-:Y:S01]  /*5710*/  LOP3.LUT R37, R37, 0x600000, RZ, 0xc0, !PT ;  /* 0x0060000025257812 */ /* 0x000fe200078ec0ff */
[----:B------:R-:W-:Y:S01]  /*5720*/  IMAD.MOV.U32 R36, RZ, RZ, RZ ;  /* 0x000000ffff247224 */ /* 0x000fe200078e00ff */
[----:B------:R-:W-:Y:S01]  /*5730*/  LOP3.LUT R84, R7, 0xc00, R84, 0xf8, !PT ;  /* 0x00000c0007547812 */ /* 0x000fe200078ef854 */
[----:B------:R-:W-:Y:S01]  /*5740*/  IMAD.MOV.U32 R92, RZ, RZ, RZ ;  /* 0x000000ffff5c7224 */ /* 0x000fe200078e00ff */
[----:B------:R-:W-:Y:S01]  /*5750*/  LOP3.LUT R5, R4, 0x8, R5, 0x78, !PT ;  /* 0x0000000804057812 */ /* 0x000fe200078e7805 */
[----:B------:R-:W3:Y:S01]  /*5760*/  LDC.64 R78, c[0x0][0x8b0] ;  /* 0x00022c00ff4e7b82 */ /* 0x000ee20000000a00 */
[----:B------:R-:W4:Y:S01]  /*5770*/  LDS R0, [UR44+0x120] ;  /* 0x0001202cff007984 */ /* 0x000f220008000800 */
[----:B------:R-:W-:Y:S01]  /*5780*/  SEL R95, R94, 0xffffffe0, !P2 ;  /* 0xffffffe05e5f7807 */ /* 0x000fe20005000000 */
[----:B------:R-:W-:Y:S01]  /*5790*/  IMAD.U32 R88, RZ, RZ, UR4 ;  /* 0x00000004ff587e24 */ /* 0x000fe2000f8e00ff */
[----:B------:R-:W-:Y:S01]  /*57a0*/  LOP3.LUT R84, R84, R5, RZ, 0xfc, !PT ;  /* 0x0000000554547212 */ /* 0x000fe200078efcff */
[----:B------:R-:W1:Y:S01]  /*57b0*/  LDCU UR60, c[0x0][0x370] ;  /* 0x00006e00ff3c77ac */ /* 0x000e620008000800 */
[----:B------:R-:W-:-:S02]  /*57c0*/  LOP3.LUT R96, R96, 0x60, RZ, 0xc0, !PT ;  /* 0x0000006060607812 */ /* 0x000fc400078ec0ff */
[----:B------:R-:W1:Y:S01]  /*57d0*/  LDC.64 R76, c[0x0][0x8a8] ;  /* 0x00022a00ff4c7b82 */ /* 0x000e620000000a00 */
[----:B------:R-:W-:Y:S01]  /*57e0*/  SEL R94, R94, 0xffffffe0, !P1 ;  /* 0xffffffe05e5e7807 */ /* 0x000fe20004800000 */
[----:B------:R-:W1:Y:S01]  /*57f0*/  LDCU UR43, c[0x0][0xb0c] ;  /* 0x00016180ff2b77ac */ /* 0x000e620008000800 */
[----:B------:R-:W1:Y:S01]  /*5800*/  LDCU UR39, c[0x0][0xb30] ;  /* 0x00016600ff2777ac */ /* 0x000e620008000800 */
[----:B------:R-:W1:Y:S01]  /*5810*/  LDCU.64 UR54, c[0x0][0x888] ;  /* 0x00011100ff3677ac */ /* 0x000e620008000a00 */
[----:B------:R-:W1:Y:S01]  /*5820*/  LDCU.64 UR40, c[0x0][0xb28] ;  /* 0x00016500ff2877ac */ /* 0x000e620008000a00 */
[----:B------:R-:W1:Y:S01]  /*5830*/  LDCU.128 UR56, c[0x0][0xb10] ;  /* 0x00016200ff3877ac */ /* 0x000e620008000c00 */
[----:B------:R-:W1:Y:S01]  /*5840*/  LDCU UR53, c[0x0][0x374] ;  /* 0x00006e80ff3577ac */ /* 0x000e620008000800 */
[----:B------:R-:W-:Y:S01]  /*5850*/  UMOV UR47, URZ ;  /* 0x000000ff002f7c82 */ /* 0x000fe20008000000 */
[----:B------:R-:W-:Y:S01]  /*5860*/  UMOV UR46, URZ ;  /* 0x000000ff002e7c82 */ /* 0x000fe20008000000 */
[----:B--2-4-:R-:W-:-:S07]  /*5870*/  IMAD.IADD R37, R0, 0x1, R37 ;  /* 0x0000000100257824 */ /* 0x014fce00078e0225 */
.L_x_135:
[C---:B------:R-:W-:Y:S02]  /*5880*/  LEA R3, R90.reuse, UR44, 0x3 ;  /* 0x0000002c5a037c11 */ /* 0x040fe4000f8e18ff */
[----:B------:R-:W-:Y:S02]  /*5890*/  SHF.L.U32 R0, R91, 0x1f, RZ ;  /* 0x0000001f5b007819 */ /* 0x000fe400000006ff */
[----:B------:R-:W-:Y:S02]  /*58a0*/  LEA R5, R90, UR44, 0x4 ;  /* 0x0000002c5a057c11 */ /* 0x000fe4000f8e20ff */
[----:B------:R-:W2:Y:S02]  /*58b0*/  SYNCS.PHASECHK.TRANS64.TRYWAIT P0, [R3+URZ+0x70], R0 ;  /* 0x00007000030075a7 */ /* 0x000ea400080011ff */
[----:B-12---:R-:W-:Y:S05]  /*58c0*/  @!P0 BRA `(.L_x_92) ;  /* 0x0000004800f08947 */ /* 0x006fea0003800000 */
.L_x_179:
        /* <DEDUP_REMOVED lines=8> */
[----:B----4-:R-:W-:Y:S11]  /*5950*/  LOP3.LUT P0, RZ, R6, 0x1, RZ, 0xc0, !PT ;  /* 0x0000000106ff7812 */ /* 0x010ff6000780c0ff */
[----:B------:R-:W-:Y:S02]  /*5960*/  @!UPT UIADD3 URZ, UPT, UPT, URZ, URZ, URZ ;  /* 0x000000fffffff290 */ /* 0x000fe4000fffe0ff */
[----:B-1----:R-:W-:Y:S01]  /*5970*/  VOTEU.ANY UP1, P0 ;  /* 0x0000000000ff7886 */ /* 0x002fe20000020100 */
[----:B------:R-:W-:Y:S01]  /*5980*/  PLOP3.LUT P0, PT, PT, PT, UP1, 0x80, 0x8 ;  /* 0x000000000008781c */ /* 0x000fe20003f0f018 */
[----:B------:R-:W-:Y:S11]  /*5990*/  UP2UR UR62, UPR, URZ, 0x2 ;  /* 0x00000002ff3e7883 */ /* 0x000ff60008000000 */
[----:B------:R-:W-:Y:S01]  /*59a0*/  @!UPT UIADD3 URZ, UPT, UPT, URZ, URZ, URZ ;  /* 0x000000fffffff290 */ /* 0x000fe2000fffe0ff */
[----:B--2---:R-:W-:Y:S02]  /*59b0*/  @P0 SHF.R.U32.HI R0, RZ, 0x10, R5 ;  /* 0x00000010ff000819 */ /* 0x004fe40000011605 */
        /* <DEDUP_REMOVED lines=12> */
[----:B------:R-:W2:Y:S01]  /*5a80*/  LDCU UR12, c[0x0][0xb20] ;  /* 0x00016400ff0c77ac */ /* 0x000ea20008000800 */
[----:B------:R-:W-:Y:S02]  /*5a90*/  UIMAD.WIDE.U32 UR4, UR53, UR59, URZ ;  /* 0x0000003b350472a5 */ /* 0x000fe4000f8e00ff */
[----:B------:R-:W-:Y:S02]  /*5aa0*/  UIMAD.WIDE.U32 UR6, UR60, UR56, URZ ;  /* 0x000000383c0672a5 */ /* 0x000fe4000f8e00ff */
[----:B------:R-:W-:Y:S02]  /*5ab0*/  UISETP.NE.AND UP0, UPT, UR58, 0x1, UPT ;  /* 0x000000013a00788c */ /* 0x000fe4000bf05270 */
[----:B------:R-:W-:Y:S02]  /*5ac0*/  UIMAD.WIDE.U32 UR8, UR37, UR59, URZ ;  /* 0x0000003b250872a5 */ /* 0x000fe4000f8e00ff */
[----:B------:R-:W-:Y:S02]  /*5ad0*/  UIMAD.WIDE.U32 UR10, UR38, UR56, URZ ;  /* 0x00000038260a72a5 */ /* 0x000fe4000f8e00ff */
[----:B------:R-:W-:Y:S02]  /*5ae0*/  UISETP.NE.AND UP1, UPT, UR43, 0x1, UPT ;  /* 0x000000012b00788c */ /* 0x000fe4000bf25270 */
[----:B------:R-:W-:Y:S01]  /*5af0*/  UISETP.NE.AND UP2, UPT, UR42, 0x1, UPT ;  /* 0x000000012a00788c */ /* 0x000fe2000bf45270 */
[----:B------:R-:W-:Y:S02]  /*5b00*/  UMOV UR4, UR5 ;  /* 0x0000000500047c82 */ /* 0x000fe40008000000 */
[----:B--2---:R-:W-:Y:S03]  /*5b10*/  USHF.R.U32.HI UR5, URZ, UR12, UR4 ;  /* 0x0000000cff057299 */ /* 0x004fe60008011604 */
[----:B------:R-:W-:Y:S02]  /*5b20*/  UMOV UR4, UR7 ;  /* 0x0000000700047c82 */ /* 0x000fe40008000000 */
[----:B------:R-:W-:Y:S02]  /*5b30*/  USHF.R.U32.HI UR7, URZ, UR57, UR4 ;  /* 0x00000039ff077299 */ /* 0x000fe40008011604 */
[----:B------:R-:W-:Y:S02]  /*5b40*/  USEL UR4, UR53, UR5, !UP0 ;  /* 0x0000000535047287 */ /* 0x000fe4000c000000 */
[----:B------:R-:W-:Y:S01]  /*5b50*/  USEL UR7, UR60, UR7, !UP1 ;  /* 0x000000073c077287 */ /* 0x000fe2000c800000 */
[----:B------:R-:W-:Y:S01]  /*5b60*/  UMOV UR5, UR9 ;  /* 0x0000000900057c82 */ /* 0x000fe20008000000 */
[----:B------:R-:W-:Y:S02]  /*5b70*/  UIMAD.WIDE.U32 UR8, UR4, UR40, URZ ;  /* 0x00000028040872a5 */ /* 0x000fe4000f8e00ff */
[----:B------:R-:W-:Y:S03]  /*5b80*/  USHF.R.U32.HI UR6, URZ, UR12, UR5 ;  /* 0x0000000cff067299 */ /* 0x000fe60008011605 */
[----:B------:R-:W-:Y:S01]  /*5b90*/  UMOV UR5, UR11 ;  /* 0x0000000b00057c82 */ /* 0x000fe20008000000 */
[----:B------:R-:W-:Y:S02]  /*5ba0*/  UIMAD.WIDE.U32 UR10, UR7, UR40, URZ ;  /* 0x00000028070a72a5 */ /* 0x000fe4000f8e00ff */
[----:B------:R-:W-:Y:S02]  /*5bb0*/  USHF.R.U32.HI UR12, URZ, UR57, UR5 ;  /* 0x00000039ff0c7299 */ /* 0x000fe40008011605 */
[----:B------:R-:W-:Y:S01]  /*5bc0*/  USEL UR6, UR37, UR6, !UP0 ;  /* 0x0000000625067287 */ /* 0x000fe2000c000000 */
[----:B------:R-:W-:Y:S02]  /*5bd0*/  UMOV UR5, UR9 ;  /* 0x0000000900057c82 */ /* 0x000fe40008000000 */
[----:B------:R-:W-:Y:S01]  /*5be0*/  UMOV UR10, UR11 ;  /* 0x0000000b000a7c82 */ /* 0x000fe20008000000 */
[----:B------:R-:W-:Y:S02]  /*5bf0*/  @UP2 USHF.R.U32.HI UR4, URZ, UR41, UR5 ;  /* 0x00000029ff042299 */ /* 0x000fe40008011605 */
[----:B------:R-:W-:Y:S02]  /*5c00*/  @UP2 USHF.R.U32.HI UR7, URZ, UR41, UR10 ;  /* 0x00000029ff072299 */ /* 0x000fe4000801160a */
[----:B------:R-:W-:Y:S02]  /*5c10*/  UIMAD UR4, UR42, UR4, URZ ;  /* 0x000000042a0472a4 */ /* 0x000fe4000f8e02ff */
        /* <DEDUP_REMOVED lines=8> */
[----:B------:R-:W-:Y:S02]  /*5ca0*/  USEL UR11, UR6, UR4, !UP2 ;  /* 0x00000004060b7287 */ /* 0x000fe4000d000000 */
[----:B------:R-:W-:Y:S02]  /*5cb0*/  UIADD3 UR8, UPT, UPT, -UR5, URZ, URZ ;  /* 0x000000ff05087290 */ /* 0x000fe4000fffe1ff */
[----:B------:R-:W-:Y:S01]  /*5cc0*/  UIADD3 UR10, UPT, UPT, -UR11, URZ, URZ ;  /* 0x000000ff0b0a7290 */ /* 0x000fe2000fffe1ff */
[----:B------:R-:W-:Y:S01]  /*5cd0*/  @!UP0 UMOV UR4, UR9 ;  /* 0x0000000900048c82 */ /* 0x000fe20008000000 */
[----:B------:R-:W-:Y:S02]  /*5ce0*/  UIADD3 UR9, UPT, UPT, -UR6, URZ, URZ ;  /* 0x000000ff06097290 */ /* 0x000fe4000fffe1ff */
[----:B------:R-:W-:Y:S02]  /*5cf0*/  @!UP0 USHF.R.U32.HI UR4, URZ, UR41, UR4 ;  /* 0x00000029ff048299 */ /* 0x000fe40008011604 */
[----:B------:R-:W-:Y:S02]  /*5d00*/  UIMAD UR10, UR42, UR10, UR6 ;  /* 0x0000000a2a0a72a4 */ /* 0x000fe4000f8e0206 */
[----:B------:R-:W-:Y:S04]  /*5d10*/  @!UP0 USEL UR4, UR5, UR4, !UP2 ;  /* 0x0000000405048287 */ /* 0x000fe8000d000000 */
[----:B------:R-:W-:Y:S02]  /*5d20*/  @!UP0 UIMAD UR10, UR7, UR10, UR4 ;  /* 0x0000000a070a82a4 */ /* 0x000fe4000f8e0204 */
[----:B------:R-:W-:Y:S02]  /*5d30*/  @!UP0 UIADD3 UR11, UPT, UPT, UR11, -UR4, URZ ;  /* 0x800000040b0b8290 */ /* 0x000fe4000fffe0ff */
[----:B------:R-:W-:Y:S02]  /*5d40*/  UIMAD UR7, UR43, UR8, UR38 ;  /* 0x000000082b0772a4 */ /* 0x000fe4000f8e0226 */
[----:B------:R-:W-:Y:S02]  /*5d50*/  @!UP0 UIMAD UR6, UR11, UR42, UR5 ;  /* 0x0000002a0b0682a4 */ /* 0x000fe4000f8e0205 */
[----:B------:R-:W-:Y:S01]  /*5d60*/  UIMAD UR4, UR58, UR9, UR37 ;  /* 0x000000093a0472a4 */ /* 0x000fe2000f8e0225 */
[----:B------:R-:W-:Y:S02]  /*5d70*/  @!UP0 UMOV UR5, UR10 ;  /* 0x0000000a00058c82 */ /* 0x000fe40008000000 */
[----:B------:R-:W-:Y:S02]  /*5d80*/  UIMAD UR38, UR5, UR43, UR7 ;  /* 0x0000002b052672a4 */ /* 0x000fe4000f8e0207 */
[----:B------:R-:W-:Y:S11]  /*5d90*/  UIMAD UR37, UR6, UR58, UR4 ;  /* 0x0000003a062572a4 */ /* 0x000ff6000f8e0204 */
[----:B------:R-:W-:Y:S01]  /*5da0*/  @!UPT UIADD3 URZ, UPT, UPT, URZ, URZ, URZ ;  /* 0x000000fffffff290 */ /* 0x000fe2000fffe0ff */
.L_x_93:
[----:B------:R-:W-:Y:S01]  /*5db0*/  UISETP.NE.AND UP0, UPT, UR39, 0x1, UPT ;  /* 0x000000012700788c */ /* 0x000fe2000bf05270 */
[----:B------:R-:W-:Y:S01]  /*5dc0*/  LOP3.LUT P0, RZ, R88, 0x3f0, RZ, 0xc0, !PT ;  /* 0x000003f058ff7812 */ /* 0x000fe2000780c0ff */
[----:B------:R-:W-:Y:S01]  /*5dd0*/  USHF.L.U32 UR50, UR16, 0x6, URZ ;  /* 0x0000000610327899 */ /* 0x000fe200080006ff */
[----:B------:R-:W-:Y:S01]  /*5de0*/  BSSY.RECONVERGENT B6, `(.L_x_94) ;  /* 0x0000034000067945 */ /* 0x000fe20003800200 */
[----:B------:R-:W-:Y:S01]  /*5df0*/  USHF.L.U32 UR49, UR20, 0x8, URZ ;  /* 0x0000000814317899 */ /* 0x000fe200080006ff */
[----:B------:R-:W-:Y:S06]  /*5e00*/  IADD3 R90, PT, PT, R90, 0x1, RZ ;  /* 0x000000015a5a7810 */ /* 0x000fec0007ffe0ff */
[----:B------:R-:W2:Y:S01]  /*5e10*/  @!UP0 LDCU.128 UR12, c[0x0][0xb10] ;  /* 0x00016200ff0c87ac */ /* 0x000ea20008000c00 */
[----:B------:R-:W4:Y:S01]  /*5e20*/  @!UP0 LDCU UR5, c[0x0][0xb0c] ;  /* 0x00016180ff0587ac */ /* 0x000f220008000800 */
[----:B------:R-:W3:Y:S01]  /*5e30*/  @!UP0 LDCU UR10, c[0x0][0xb20] ;  /* 0x00016400ff0a87ac */ /* 0x000ee20008000800 */
[----:B--2---:R-:W-:Y:S02]  /*5e40*/  UIMAD.WIDE.U32 UR8, UR38, UR12, URZ ;  /* 0x0000000c260872a5 */ /* 0x004fe4000f8e00ff */
[----:B------:R-:W-:Y:S02]  /*5e50*/  UIMAD.WIDE.U32 UR6, UR37, UR15, URZ ;  /* 0x0000000f250672a5 */ /* 0x000fe4000f8e00ff */
[----:B------:R-:W-:Y:S03]  /*5e60*/  @!UP0 UISETP.NE.AND UP1, UPT, UR14, 0x1, UPT ;  /* 0x000000010e00888c */ /* 0x000fe6000bf25270 */
[----:B------:R-:W-:Y:S01]  /*5e70*/  @!UP0 UMOV UR4, UR9 ;  /* 0x0000000900048c82 */ /* 0x000fe20008000000 */
[----:B----4-:R-:W-:Y:S02]  /*5e80*/  @!UP0 UISETP.NE.AND UP2, UPT, UR5, 0x1, UPT ;  /* 0x000000010500888c */ /* 0x010fe4000bf45270 */
[----:B------:R-:W-:Y:S01]  /*5e90*/  @!UP0 USHF.R.U32.HI UR4, URZ, UR13, UR4 ;  /* 0x0000000dff048299 */ /* 0x000fe20008011604 */
[----:B------:R-:W-:Y:S02]  /*5ea0*/  @!UP0 UMOV UR6, UR7 ;  /* 0x0000000700068c82 */ /* 0x000fe40008000000 */
[----:B---3--:R-:W-:Y:S02]  /*5eb0*/  @!UP0 USHF.R.U32.HI UR6, URZ, UR10, UR6 ;  /* 0x0000000aff068299 */ /* 0x008fe40008011606 */
[----:B------:R-:W-:Y:S02]  /*5ec0*/  @!UP0 USEL UR7, UR38, UR4, !UP2 ;  /* 0x0000000426078287 */ /* 0x000fe4000d000000 */
[----:B------:R-:W-:Y:S04]  /*5ed0*/  @!UP0 USEL UR6, UR37, UR6, !UP1 ;  /* 0x0000000625068287 */ /* 0x000fe8000c800000 */
[----:B------:R-:W-:Y:S02]  /*5ee0*/  @!UP0 UIADD3 UR4, UPT, UPT, -UR7, UR6, URZ ;  /* 0x0000000607048290 */ /* 0x000fe4000fffe1ff */
[----:B------:R-:W-:Y:S02]  /*5ef0*/  @!UP0 UIADD3 UR6, UPT, UPT, UR7, -UR6, URZ ;  /* 0x8000000607068290 */ /* 0x000fe4000fffe0ff */
[----:B------:R-:W-:Y:S02]  /*5f00*/  @!UP0 UIMAD UR38, UR4, UR5, UR38 ;  /* 0x00000005042682a4 */ /* 0x000fe4000f8e0226 */
[----:B------:R-:W-:Y:S01]  /*5f10*/  @!UP0 UIMAD UR37, UR6, UR14, UR37 ;  /* 0x0000000e062582a4 */ /* 0x000fe2000f8e0225 */
[----:B------:R-:W-:Y:S11]  /*5f20*/  @!P0 BRA `(.L_x_95) ;  /* 0x00000000007c8947 */ /* 0x000ff60003800000 */
[----:B------:R-:W2:Y:S01]  /*5f30*/  LDCU.64 UR8, c[0x4][0x80] ;  /* 0x01001000ff0877ac */ /* 0x000ea20008000a00 */
[----:B------:R-:W-:Y:S01]  /*5f40*/  MOV R2, 0x0 ;  /* 0x0000000000027802 */ /* 0x000fe20000000f00 */
[----:B------:R-:W-:Y:S02]  /*5f50*/  HFMA2 R12, -RZ, RZ, 0, 5.9604644775390625e-08 ;  /* 0x00000001ff0c7431 */ /* 0x000fe400000001ff */
[----:B------:R-:W-:Y:S01]  /*5f60*/  IMAD.MOV.U32 R8, RZ, RZ, 0x70 ;  /* 0x00000070ff087424 */ /* 0x000fe200078e00ff */
[----:B------:R3:W4:Y:S01]  /*5f70*/  LDC.64 R14, c[0x4][R2] ;  /* 0x01000000020e7b82 */ /* 0x0007220000000a00 */
[----:B------:R-:W1:Y:S01]  /*5f80*/  LDCU.64 UR6, c[0x4][0x88] ;  /* 0x01001100ff0677ac */ /* 0x000e620008000a00 */
[----:B------:R-:W-:Y:S01]  /*5f90*/  IMAD.MOV.U32 R13, RZ, RZ, RZ ;  /* 0x000000ffff0d7224 */ /* 0x000fe200078e00ff */
[----:B------:R-:W1:Y:S01]  /*5fa0*/  LDCU.64 UR4, c[0x4][0x8] ;  /* 0x01000100ff0477ac */ /* 0x000e620008000a00 */
[----:B--2---:R-:W-:Y:S01]  /*5fb0*/  MOV R5, UR9 ;  /* 0x0000000900057c02 */ /* 0x004fe20008000f00 */
[----:B------:R-:W-:Y:S01]  /*5fc0*/  IMAD.U32 R4, RZ, RZ, UR8 ;  /* 0x00000008ff047e24 */ /* 0x000fe2000f8e00ff */
[----:B-1----:R-:W-:Y:S01]  /*5fd0*/  MOV R7, UR7 ;  /* 0x0000000700077c02 */ /* 0x002fe20008000f00 */
[----:B------:R-:W-:Y:S01]  /*5fe0*/  IMAD.U32 R6, RZ, RZ, UR6 ;  /* 0x00000006ff067e24 */ /* 0x000fe2000f8e00ff */
[----:B------:R-:W-:Y:S01]  /*5ff0*/  MOV R11, UR5 ;  /* 0x00000005000b7c02 */ /* 0x000fe20008000f00 */
[----:B------:R-:W-:Y:S02]  /*6000*/  IMAD.U32 R10, RZ, RZ, UR4 ;  /* 0x00000004ff0a7e24 */ /* 0x000fe4000f8e00ff */
[----:B------:R-:W-:Y:S07]  /*6010*/  LEPC R20, `(.L_x_96) ;  /* 0x000000001014794e */ /* 0x000fee0000000000 */
[----:B---345:R-:W-:Y:S05]  /*6020*/  CALL.ABS.NOINC R14 ;  /* 0x000000000e007343 */ /* 0x038fea0003c00000 */
.L_x_96:
[----:B------:R-:W1:Y:S01]  /*6030*/  LDCU.64 UR8, c[0x4][0x80] ;  /* 0x01001000ff0877ac */ /* 0x000e620008000a00 */
[----:B------:R-:W2:Y:S01]  /*6040*/  LDC.64 R2, c[0x4][R2] ;  /* 0x0100000002027b82 */ /* 0x000ea20000000a00 */
[----:B------:R-:W-:Y:S02]  /*6050*/  HFMA2 R12, -RZ, RZ, 0, 5.9604644775390625e-08 ;  /* 0x00000001ff0c7431 */ /* 0x000fe400000001ff */
[----:B------:R-:W-:Y:S02]  /*6060*/  IMAD.MOV.U32 R8, RZ, RZ, 0x70 ;  /* 0x00000070ff087424 */ /* 0x000fe400078e00ff */
[----:B------:R-:W-:Y:S01]  /*6070*/  IMAD.MOV.U32 R13, RZ, RZ, RZ ;  /* 0x000000ffff0d7224 */ /* 0x000fe200078e00ff */
[----:B------:R-:W3:Y:S01]  /*6080*/  LDCU.64 UR6, c[0x4][0x88] ;  /* 0x01001100ff0677ac */ /* 0x000ee20008000a00 */
[----:B------:R-:W4:Y:S01]  /*6090*/  LDCU.64 UR4, c[0x4][0x8] ;  /* 0x01000100ff0477ac */ /* 0x000f220008000a00 */
[----:B-1----:R-:W-:Y:S02]  /*60a0*/  MOV R4, UR8 ;  /* 0x0000000800047c02 */ /* 0x002fe40008000f00 */
[----:B------:R-:W-:Y:S02]  /*60b0*/  MOV R5, UR9 ;  /* 0x0000000900057c02 */ /* 0x000fe40008000f00 */
[----:B---3--:R-:W-:Y:S01]  /*60c0*/  MOV R7, UR7 ;  /* 0x0000000700077c02 */ /* 0x008fe20008000f00 */
[----:B------:R-:W-:Y:S01]  /*60d0*/  IMAD.U32 R6, RZ, RZ, UR6 ;  /* 0x00000006ff067e24 */ /* 0x000fe2000f8e00ff */
[----:B----4-:R-:W-:Y:S01]  /*60e0*/  MOV R11, UR5 ;  /* 0x00000005000b7c02 */ /* 0x010fe20008000f00 */
[----:B------:R-:W-:Y:S02]  /*60f0*/  IMAD.U32 R10, RZ, RZ, UR4 ;  /* 0x00000004ff0a7e24 */ /* 0x000fe4000f8e00ff */
[----:B------:R-:W-:Y:S07]  /*6100*/  LEPC R20, `(.L_x_95) ;  /* 0x000000001014794e */ /* 0x000fee0000000000 */
[----:B--2---:R-:W-:Y:S05]  /*6110*/  CALL.ABS.NOINC R2 ;  /* 0x0000000002007343 */ /* 0x004fea0003c00000 */
.L_x_95:
[----:B------:R-:W-:Y:S05]  /*6120*/  BSYNC.RECONVERGENT B6 ;  /* 0x0000000000067941 */ /* 0x000fea0003800200 */
.L_x_94:
[----:B------:R-:W-:Y:S02]  /*6130*/  ISETP.NE.U32.AND P0, PT, RZ, UR54, PT ;  /* 0x00000036ff007c0c */ /* 0x000fe4000bf05070 */
[C---:B------:R-:W-:Y:S02]  /*6140*/  ISETP.NE.U32.AND P1, PT, R82.reuse, RZ, PT ;  /* 0x000000ff5200720c */ /* 0x040fe40003f25070 */
[----:B------:R-:W-:Y:S02]  /*6150*/  ISETP.NE.U32.AND P4, PT, R82, RZ, PT ;  /* 0x000000ff5200720c */ /* 0x000fe40003f85070 */
[----:B------:R-:W-:Y:S02]  /*6160*/  ISETP.NE.AND.EX P0, PT, RZ, UR55, PT, P0 ;  /* 0x00000037ff007c0c */ /* 0x000fe4000bf05300 */
[C---:B------:R-:W-:Y:S02]  /*6170*/  ISETP.NE.AND.EX P1, PT, R83.reuse, RZ, PT, P1 ;  /* 0x000000ff5300720c */ /* 0x040fe40003f25310 */
[----:B------:R-:W-:Y:S02]  /*6180*/  ISETP.NE.AND.EX P4, PT, R83, RZ, P0, P4 ;  /* 0x000000ff5300720c */ /* 0x000fe40000785340 */
[----:B------:R-:W-:Y:S02]  /*6190*/  ISETP.NE.U32.AND P5, PT, R78, RZ, PT ;  /* 0x000000ff4e00720c */ /* 0x000fe40003fa5070 */
[----:B------:R-:W-:Y:S02]  /*61a0*/  ISETP.NE.U32.AND P3, PT, RZ, UR54, PT ;  /* 0x00000036ff007c0c */ /* 0x000fe4000bf65070 */
[----:B------:R-:W-:Y:S02]  /*61b0*/  PLOP3.LUT P2, PT, PT, PT, PT, 0x8, 0x80 ;  /* 0x000000000080781c */ /* 0x000fe40003f4e170 */
[----:B------:R-:W-:Y:S02]  /*61c0*/  ISETP.NE.AND.EX P5, PT, R79, RZ, PT, P5 ;  /* 0x000000ff4f00720c */ /* 0x000fe40003fa5350 */
[----:B------:R-:W-:Y:S03]  /*61d0*/  ISETP.NE.AND.EX P3, PT, RZ, UR55, PT, P3 ;  /* 0x00000037ff007c0c */ /* 0x000fe6000bf65330 */
[----:B------:R-:W-:Y:S01]  /*61e0*/  @!P4 PLOP3.LUT P2, PT, P1, PT, PT, 0x80, 0x8 ;  /* 0x000000000008c81c */ /* 0x000fe20000f4f070 */
[----:B------:R-:W-:Y:S01]  /*61f0*/  @!UPT UIADD3 URZ, UPT, UPT, URZ, URZ, URZ ;  /* 0x000000fffffff290 */ /* 0x000fe2000fffe0ff */
[----:B------:R-:W-:Y:S11]  /*6200*/  @!P1 BRA `(.L_x_97) ;  /* 0x0000000000309947 */ /* 0x000ff60003800000 */
[----:B------:R-:W-:Y:S01]  /*6210*/  ISETP.NE.U32.AND P0, PT, R80, RZ, PT ;  /* 0x000000ff5000720c */ /* 0x000fe20003f05070 */
[----:B------:R-:W2:Y:S01]  /*6220*/  LDCU.64 UR4, c[0x0][0x358] ;  /* 0x00006b00ff0477ac */ /* 0x000ea20008000a00 */
[----:B------:R-:W-:Y:S02]  /*6230*/  IMAD.MOV.U32 R85, RZ, RZ, 0x1 ;  /* 0x00000001ff557424 */ /* 0x000fe400078e00ff */
[----:B------:R-:W-:Y:S11]  /*6240*/  ISETP.NE.AND.EX P0, PT, R81, RZ, PT, P0 ;  /* 0x000000ff5100720c */ /* 0x000ff60003f05300 */
[----:B------:R-:W-:Y:S02]  /*6250*/  @!UPT UIADD3 URZ, UPT, UPT, URZ, URZ, URZ ;  /* 0x000000fffffff290 */ /* 0x000fe4000fffe0ff */
[----:B------:R-:W3:Y:S01]  /*6260*/  @P0 LDC.64 R2, c[0x0][0x888] ;  /* 0x00022200ff020b82 */ /* 0x000ee20000000a00 */
[----:B-1----:R-:W-:Y:S04]  /*6270*/  @P0 IMAD R0, R82, UR36, RZ ;  /* 0x0000002452000c24 */ /* 0x002fe8000f8e02ff */
[----:B---3--:R-:W-:Y:S04]  /*6280*/  @P0 IMAD.WIDE R2, R0, 0x4, R2 ;  /* 0x0000000400020825 */ /* 0x008fe800078e0202 */
[----:B------:R-:W-:Y:S01]  /*6290*/  HFMA2 R0, -RZ, RZ, 0, 5.9604644775390625e-08 ;  /* 0x00000001ff007431 */ /* 0x000fe200000001ff */
[----:B--2--5:R2:W5:Y:S04]  /*62a0*/  @P0 LDG.E R41, desc[UR4][R2.64] ;  /* 0x0000000402290981 */ /* 0x024568000c1e1900 */
[----:B------:R-:W-:Y:S01]  /*62b0*/  @!P0 PRMT R85, R0, 0x7610, R85 ;  /* 0x0000761000558816 */ /* 0x000fe20000000055 */
[----:B--2---:R-:W3:Y:S06]  /*62c0*/  @!P0 LDC R41, c[0x0][0x880] ;  /* 0x00022000ff298b82 */ /* 0x004eec0000000800 */
.L_x_97:
[----:B------:R-:W-:Y:S05]  /*62d0*/  @!P5 BRA `(.L_x_98) ;  /* 0x000000000024d947 */ /* 0x000fea0003800000 */
[----:B------:R-:W-:Y:S01]  /*62e0*/  ISETP.NE.U32.AND P0, PT, R76, RZ, PT ;  /* 0x000000ff4c00720c */ /* 0x000fe20003f05070 */
[----:B------:R-:W2:Y:S03]  /*62f0*/  LDCU.64 UR4, c[0x0][0x358] ;  /* 0x00006b00ff0477ac */ /* 0x000ea60008000a00 */
[----:B------:R-:W-:Y:S11]  /*6300*/  ISETP.NE.AND.EX P0, PT, R77, RZ, PT, P0 ;  /* 0x000000ff4d00720c */ /* 0x000ff60003f05300 */
[----:B------:R-:W-:Y:S02]  /*6310*/  @!UPT UIADD3 URZ, UPT, UPT, URZ, URZ, URZ ;  /* 0x000000fffffff290 */ /* 0x000fe4000fffe0ff */
[----:B------:R-:W4:Y:S01]  /*6320*/  @P0 LDC.64 R2, c[0x0][0x8a8] ;  /* 0x00022a00ff020b82 */ /* 0x000f220000000a00 */
[----:B-1----:R-:W-:Y:S04]  /*6330*/  @P0 IMAD R0, R78, UR36, RZ ;  /* 0x000000244e000c24 */ /* 0x002fe8000f8e02ff */
[----:B----4-:R-:W-:Y:S05]  /*6340*/  @P0 IMAD.WIDE R2, R0, 0x4, R2 ;  /* 0x0000000400020825 */ /* 0x010fea00078e0202 */
[----:B--2--5:R2:W5:Y:S02]  /*6350*/  @P0 LDG.E R38, desc[UR4][R2.64] ;  /* 0x0000000402260981 */ /* 0x024564000c1e1900 */
[----:B--2---:R-:W4:Y:S02]  /*6360*/  @!P0 LDC R38, c[0x0][0x8a0] ;  /* 0x00022800ff268b82 */ /* 0x004f240000000800 */
.L_x_98:
[----:B---3-5:R-:W-:Y:S01]  /*6370*/  FSETP.NEU.AND P0, PT, R41, RZ, PT ;  /* 0x000000ff2900720b */ /* 0x028fe20003f0d000 */
[----:B------:R-:W-:Y:S01]  /*6380*/  IMAD.SHL.U32 R47, R84, 0x2, RZ ;  /* 0x00000002542f7824 */ /* 0x000fe200078e00ff */
[----:B------:R-:W-:Y:S01]  /*6390*/  SEL R5, RZ, 0xffffffff, P3 ;  /* 0xffffffffff057807 */ /* 0x000fe20001800000 */
[----:B------:R-:W-:Y:S01]  /*63a0*/  BSSY B1, `(.L_x_99) ;  /* 0x0000043000017945 */ /* 0x000fe20003800000 */
[----:B------:R-:W-:Y:S01]  /*63b0*/  @!P4 LOP3.LUT P3, RZ, R85, 0xff, RZ, 0xc0, !PT ;  /* 0x000000ff55ffc812 */ /* 0x000fe2000786c0ff */
[----:B------:R-:W-:Y:S01]  /*63c0*/  VIADD R99, R47, UR44 ;  /* 0x0000002c2f637c36 */ /* 0x000fe20008000000 */
[----:B------:R-:W-:Y:S01]  /*63d0*/  @!P4 SEL R2, RZ, 0xffffffff, P0 ;  /* 0xffffffffff02c807 */ /* 0x000fe20000000000 */
[----:B------:R-:W-:Y:S01]  /*63e0*/  IMAD.MOV.U32 R60, RZ, RZ, 0x1 ;  /* 0x00000001ff3c7424 */ /* 0x000fe200078e00ff */
[----:B------:R-:W-:Y:S01]  /*63f0*/  LOP3.LUT R93, R93, 0x1, RZ, 0x3c, !PT ;  /* 0x000000015d5d7812 */ /* 0x000fe200078e3cff */
[----:B------:R-:W-:Y:S01]  /*6400*/  IMAD.MOV.U32 R46, RZ, RZ, RZ ;  /* 0x000000ffff2e7224 */ /* 0x000fe200078e00ff */
[----:B------:R-:W-:Y:S02]  /*6410*/  @P2 SEL R2, R5, R2, !P3 ;  /* 0x0000000205022207 */ /* 0x000fe40005800000 */
[----:B------:R-:W-:Y:S02]  /*6420*/  CS2R R74, SRZ ;  /* 0x00000000004a7805 */ /* 0x000fe4000001ff00 */
[----:B------:R-:W-:Y:S02]  /*6430*/  LEA R100, R36, UR44, 0x3 ;  /* 0x0000002c24647c11 */ /* 0x000fe4000f8e18ff */
[----:B------:R-:W-:Y:S02]  /*6440*/  CS2R R72, SRZ ;  /* 0x0000000000487805 */ /* 0x000fe4000001ff00 */
[----:B------:R-:W-:Y:S02]  /*6450*/  @!P4 LOP3.LUT R2, R2, 0x1, RZ, 0xc0, !PT ;  /* 0x000000010202c812 */ /* 0x000fe400078ec0ff */
[----:B------:R-:W-:Y:S02]  /*6460*/  CS2R R66, SRZ ;  /* 0x0000000000427805 */ /* 0x000fe4000001ff00 */
[----:B------:R-:W-:Y:S02]  /*6470*/  SHF.L.U32 R3, R92, 0x1f, RZ ;  /* 0x0000001f5c037819 */ /* 0x000fe400000006ff */
[----:B------:R-:W-:Y:S02]  /*6480*/  CS2R R64, SRZ ;  /* 0x0000000000407805 */ /* 0x000fe4000001ff00 */
[----:B------:R-:W-:Y:S02]  /*6490*/  ISETP.NE.U32.OR P6, PT, R2, 0x1, P4 ;  /* 0x000000010200780c */ /* 0x000fe400027c5470 */
[----:B------:R-:W-:Y:S02]  /*64a0*/  CS2R R58, SRZ ;  /* 0x00000000003a7805 */ /* 0x000fe4000001ff00 */
[----:B------:R-:W-:Y:S02]  /*64b0*/  LEA.HI R39, R36, R36, RZ, 0x1 ;  /* 0x0000002424277211 */ /* 0x000fe400078f08ff */
[----:B------:R-:W-:Y:S02]  /*64c0*/  CS2R R56, SRZ ;  /* 0x0000000000387805 */ /* 0x000fe4000001ff00 */
[----:B------:R-:W-:Y:S02]  /*64d0*/  LOP3.LUT P4, R89, R85, 0xff, RZ, 0xc0, !PT ;  /* 0x000000ff55597812 */ /* 0x000fe4000788c0ff */
[----:B------:R-:W-:Y:S02]  /*64e0*/  CS2R R50, SRZ ;  /* 0x0000000000327805 */ /* 0x000fe4000001ff00 */
[----:B------:R-:W-:Y:S01]  /*64f0*/  SEL R2, RZ, 0xffffffff, P0 ;  /* 0xffffffffff027807 */ /* 0x000fe20000000000 */
[C---:B-1----:R-:W-:Y:S01]  /*6500*/  IMAD.SHL.U32 R0, R39.reuse, 0x80, RZ ;  /* 0x0000008027007824 */ /* 0x042fe200078e00ff */
[----:B------:R-:W-:Y:S02]  /*6510*/  LOP3.LUT R39, R39, 0xffe, RZ, 0xc0, !PT ;  /* 0x00000ffe27277812 */ /* 0x000fe400078ec0ff */
[----:B------:R-:W-:Y:S02]  /*6520*/  CS2R R48, SRZ ;  /* 0x0000000000307805 */ /* 0x000fe4000001ff00 */
[----:B------:R-:W-:Y:S01]  /*6530*/  @P1 SEL R2, R5, R2, !P4 ;  /* 0x0000000205021207 */ /* 0x000fe20006000000 */
[----:B------:R-:W-:Y:S01]  /*6540*/  VIADD R101, R99, 0x400 ;  /* 0x0000040063657836 */ /* 0x000fe20000000000 */
[----:B------:R-:W-:Y:S01]  /*6550*/  LOP3.LUT R0, R0, 0xffffff00, RZ, 0xc0, !PT ;  /* 0xffffff0000007812 */ /* 0x000fe200078ec0ff */
[----:B------:R-:W-:Y:S01]  /*6560*/  IMAD.IADD R39, R36, 0x1, -R39 ;  /* 0x0000000124277824 */ /* 0x000fe200078e0a27 */
[----:B------:R-:W-:Y:S01]  /*6570*/  @P6 SHF.L.U32 R4, R93, 0x1f, RZ ;  /* 0x0000001f5d046819 */ /* 0x000fe200000006ff */
[----:B------:R-:W-:Y:S01]  /*6580*/  IMAD.IADD R98, R94, 0x1, R99 ;  /* 0x000000015e627824 */ /* 0x000fe200078e0263 */
[----:B------:R-:W-:Y:S01]  /*6590*/  LOP3.LUT R2, R2, 0x1, RZ, 0xc0, !PT ;  /* 0x0000000102027812 */ /* 0x000fe200078ec0ff */
[----:B------:R-:W-:Y:S01]  /*65a0*/  IMAD.IADD R0, R37, 0x1, R0 ;  /* 0x0000000125007824 */ /* 0x000fe200078e0200 */
[----:B------:R-:W1:Y:S01]  /*65b0*/  @P6 SYNCS.PHASECHK.TRANS64.TRYWAIT P3, [UR44+0x20], R4 ;  /* 0x00002004ff0065a7 */ /* 0x000e62000806112c */
[----:B------:R-:W-:Y:S02]  /*65c0*/  P2R R97, PR, RZ, 0x40 ;  /* 0x00000040ff617803 */ /* 0x000fe40000000000 */
[----:B------:R-:W-:Y:S01]  /*65d0*/  ISETP.NE.U32.AND P5, PT, R2, 0x1, PT ;  /* 0x000000010200780c */ /* 0x000fe20003fa5070 */
[----:B------:R-:W-:Y:S03]  /*65e0*/  IMAD R39, R39, 0x100000, R0 ;  /* 0x0010000027277824 */ /* 0x000fe600078e0200 */
[----:B------:R-:W-:Y:S01]  /*65f0*/  P2R R61, PR, RZ, 0x20 ;  /* 0x00000020ff3d7803 */ /* 0x000fe20000000000 */
[----:B------:R2:W3:Y:S01]  /*6600*/  SYNCS.PHASECHK.TRANS64.TRYWAIT P2, [R100+URZ+0x90], R3 ;  /* 0x00009003640075a7 */ /* 0x0004e200080411ff */
[----:B-1----:R-:W-:Y:S01]  /*6610*/  @P6 SEL R60, RZ, 0x1, !P3 ;  /* 0x00000001ff3c6807 */ /* 0x002fe20005800000 */
[----:B--2---:R-:W-:Y:S06]  /*6620*/  @!P6 BRA `(.L_x_100) ;  /* 0x000000000068e947 */ /* 0x004fec0003800000 */
[C---:B------:R-:W-:Y:S01]  /*6630*/  @P5 IMAD R5, R95.reuse, 0x2, R101 ;  /* 0x000000025f055824 */ /* 0x040fe200078e0265 */
[----:B------:R-:W-:Y:S01]  /*6640*/  ISETP.NE.AND P0, PT, R60, RZ, PT ;  /* 0x000000ff3c00720c */ /* 0x000fe20003f05270 */
[----:B------:R-:W-:Y:S01]  /*6650*/  @P5 IMAD R2, R95, 0x2, R99 ;  /* 0x000000025f025824 */ /* 0x000fe200078e0263 */
[----:B------:R-:W-:Y:S01]  /*6660*/  BSSY B0, `(.L_x_101) ;  /* 0x000000e000007945 */ /* 0x000fe20003800000 */
[----:B------:R-:W-:Y:S01]  /*6670*/  IMAD.MOV.U32 R74, RZ, RZ, RZ ;  /* 0x000000ffff4a7224 */ /* 0x000fe200078e00ff */
[----:B------:R-:W-:Y:S01]  /*6680*/  CS2R R66, SRZ ;  /* 0x0000000000427805 */ /* 0x000fe2000001ff00 */
[----:B------:R-:W-:Y:S01]  /*6690*/  @P5 IMAD.IADD R4, R94, 0x1, R5 ;  /* 0x000000015e045824 */ /* 0x000fe200078e0205 */
[----:B------:R-:W-:Y:S02]  /*66a0*/  CS2R R64, SRZ ;  /* 0x0000000000407805 */ /* 0x000fe4000001ff00 */
[----:B------:R-:W-:Y:S02]  /*66b0*/  CS2R R72, SRZ ;  /* 0x0000000000487805 */ /* 0x000fe4000001ff00 */
[----:B------:R-:W-:Y:S02]  /*66c0*/  CS2R R50, SRZ ;  /* 0x0000000000327805 */ /* 0x000fe4000001ff00 */
[----:B------:R-:W-:Y:S02]  /*66d0*/  CS2R R48, SRZ ;  /* 0x0000000000307805 */ /* 0x000fe4000001ff00 */
[----:B------:R-:W-:Y:S02]  /*66e0*/  CS2R R58, SRZ ;  /* 0x00000000003a7805 */ /* 0x000fe4000001ff00 */
[----:B------:R-:W-:Y:S01]  /*66f0*/  CS2R R56, SRZ ;  /* 0x0000000000387805 */ /* 0x000fe2000001ff00 */
[----:B------:R-:W-:Y:S06]  /*6700*/  @P0 BRA `(.L_x_102) ;  /* 0x00000000000c0947 */ /* 0x000fec0003800000 */
[----:B------:R-:W-:Y:S04]  /*6710*/  SHF.L.U32 R5, R93, 0x1f, RZ ;  /* 0x0000001f5d057819 */ /* 0x000fe800000006ff */
[----:B------:R-:W1:Y:S02]  /*6720*/  SYNCS.PHASECHK.TRANS64.TRYWAIT P0, [UR44+0x20], R5 ;  /* 0x00002005ff0075a7 */ /* 0x000e64000800112c */
[----:B-1----:R-:W-:Y:S05]  /*6730*/  @!P0 BRA `(.L_x_103) ;  /* 0x0000003c00688947 */ /* 0x002fea0003800000 */
.L_x_102:
[----:B------:R-:W-:Y:S05]  /*6740*/  BSYNC B0 ;  /* 0x0000000000007941 */ /* 0x000fea0003800000 */
.L_x_101:
[----:B------:R-:W-:Y:S01]  /*6750*/  ISETP.NE.AND P0, PT, R61, RZ, PT ;  /* 0x000000ff3d00720c */ /* 0x000fe20003f05270 */
[----:B------:R-:W-:Y:S11]  /*6760*/  HFMA2 R46, -RZ, RZ, 0, 5.9604644775390625e-08 ;  /* 0x00000001ff2e7431 */ /* 0x000ff600000001ff */
[----:B------:R-:W-:Y:S01]  /*6770*/  @!UPT UIADD3 URZ, UPT, UPT, URZ, URZ, URZ ;  /* 0x000000fffffff290 */ /* 0x000fe2000fffe0ff */
[----:B------:R-:W-:Y:S05]  /*6780*/  @P0 WARPSYNC.ALL ;  /* 0x0000000000000948 */ /* 0x000fea0003800000 */
[----:B------:R2:W1:Y:S04]  /*6790*/  @P0 LDSM.16.M88.4 R64, [R2+0x400] ;  /* 0x000400000240083b */ /* 0x0004680000000200 */
[----:B------:R2:W1:Y:S04]  /*67a0*/  @P0 LDSM.16.M88.4 R72, [R4] ;  /* 0x000000000448083b */ /* 0x0004680000000200 */
[----:B------:R2:W1:Y:S04]  /*67b0*/  @P0 LDSM.16.M88.4 R48, [R47+UR44+0x400] ;  /* 0x0004002c2f30083b */ /* 0x0004680008000200 */
[----:B------:R2:W1:Y:S02]  /*67c0*/  @P0 LDSM.16.M88.4 R56, [R98+0x400] ;  /* 0x000400006238083b */ /* 0x0004640000000200 */
.L_x_100:
[----:B------:R-:W-:Y:S05]  /*67d0*/  BSYNC B1 ;  /* 0x0000000000017941 */ /* 0x000fea0003800000 */
.L_x_99:
[----:B-1----:R-:W-:Y:S04]  /*67e0*/  SHF.R.U32.HI R5, RZ, 0x15, R39 ;  /* 0x00000015ff057819 */ /* 0x002fe80000011627 */
[----:B------:R-:W-:Y:S01]  /*67f0*/  LOP3.LUT P0, RZ, R5, 0x3, R86, 0x48, !PT ;  /* 0x0000000305ff7812 */ /* 0x000fe20007804856 */
[----:B------:R-:W-:Y:S01]  /*6800*/  @!UPT UIADD3 URZ, UPT, UPT, URZ, URZ, URZ ;  /* 0x000000fffffff290 */ /* 0x000fe2000fffe0ff */
[----:B---3--:R-:W-:Y:S11]  /*6810*/  @P2 BRA `(.L_x_104) ;  /* 0x0000000000082947 */ /* 0x008ff60003800000 */
[----:B------:R-:W1:Y:S02]  /*6820*/  SYNCS.PHASECHK.TRANS64.TRYWAIT P1, [R100+URZ+0x90], R3 ;  /* 0x00009003640075a7 */ /* 0x000e6400080211ff */
[----:B-1----:R-:W-:Y:S05]  /*6830*/  @!P1 BRA `(.L_x_105) ;  /* 0x0000003c00409947 */ /* 0x002fea0003800000 */
.L_x_104:
[----:B------:R-:W-:Y:S05]  /*6840*/  @!P0 BRA `(.L_x_106) ;  /* 0x0000000000408947 */ /* 0x000fea0003800000 */
[----:B------:R-:W3:Y:S01]  /*6850*/  LDCU.64 UR8, c[0x4][0x70] ;  /* 0x01000e00ff0877ac */ /* 0x000ee20008000a00 */
[----:B-1----:R-:W-:Y:S01]  /*6860*/  MOV R3, 0x0 ;  /* 0x0000000000037802 */ /* 0x002fe20000000f00 */
[----:B------:R-:W-:Y:S02]  /*6870*/  HFMA2 R12, -RZ, RZ, 0, 5.9604644775390625e-08 ;  /* 0x00000001ff0c7431 */ /* 0x000fe400000001ff */
[----:B------:R-:W-:Y:S02]  /*6880*/  IMAD.MOV.U32 R8, RZ, RZ, 0x192 ;  /* 0x00000192ff087424 */ /* 0x000fe400078e00ff */
[----:B------:R-:W-:Y:S01]  /*6890*/  IMAD.MOV.U32 R13, RZ, RZ, RZ ;  /* 0x000000ffff0d7224 */ /* 0x000fe200078e00ff */
[----:B------:R-:W1:Y:S01]  /*68a0*/  LDCU.64 UR6, c[0x4][0x78] ;  /* 0x01000f00ff0677ac */ /* 0x000e620008000a00 */
[----:B--2---:R-:W2:Y:S01]  /*68b0*/  LDC.64 R2, c[0x4][R3] ;  /* 0x0100000003027b82 */ /* 0x004ea20000000a00 */
[----:B------:R-:W5:Y:S01]  /*68c0*/  LDCU.64 UR4, c[0x4][0x10] ;  /* 0x01000200ff0477ac */ /* 0x000f620008000a00 */
[----:B---3--:R-:W-:Y:S01]  /*68d0*/  MOV R5, UR9 ;  /* 0x0000000900057c02 */ /* 0x008fe20008000f00 */
[----:B------:R-:W-:Y:S01]  /*68e0*/  IMAD.U32 R4, RZ, RZ, UR8 ;  /* 0x00000008ff047e24 */ /* 0x000fe2000f8e00ff */
[----:B-1----:R-:W-:Y:S01]  /*68f0*/  MOV R7, UR7 ;  /* 0x0000000700077c02 */ /* 0x002fe20008000f00 */
[----:B------:R-:W-:Y:S01]  /*6900*/  IMAD.U32 R6, RZ, RZ, UR6 ;  /* 0x00000006ff067e24 */ /* 0x000fe2000f8e00ff */
[----:B-----5:R-:W-:Y:S01]  /*6910*/  MOV R11, UR5 ;  /* 0x00000005000b7c02 */ /* 0x020fe20008000f00 */
[----:B------:R-:W-:Y:S02]  /*6920*/  IMAD.U32 R10, RZ, RZ, UR4 ;  /* 0x00000004ff0a7e24 */ /* 0x000fe4000f8e00ff */
[----:B------:R-:W-:Y:S07]  /*6930*/  LEPC R20, `(.L_x_106) ;  /* 0x000000001014794e */ /* 0x000fee0000000000 */
[----:B--2-4-:R-:W-:Y:S05]  /*6940*/  CALL.ABS.NOINC R2 ;  /* 0x0000000002007343 */ /* 0x014fea0003c00000 */
.L_x_106:
[C---:B------:R-:W-:Y:S01]  /*6950*/  SHF.L.U32 R40, R48.reuse, 0x10, RZ ;  /* 0x0000001030287819 */ /* 0x040fe200000006ff */
[----:B------:R-:W-:Y:S05]  /*6960*/  WARPSYNC.ALL ;  /* 0x0000000000007948 */ /* 0x000fea0003800000 */
[----:B------:R-:W-:Y:S01]  /*6970*/  R2UR UR4, R39 ;  /* 0x00000000270472ca */ /* 0x000fe200000e0000 */
[----:B------:R-:W-:Y:S01]  /*6980*/  BSSY.RECONVERGENT B0, `(.L_x_107) ;  /* 0x000008b000007945 */ /* 0x000fe20003800200 */
[----:B------:R-:W-:Y:S02]  /*6990*/  LOP3.LUT R43, R48, 0xffff0000, RZ, 0xc0, !PT ;  /* 0xffff0000302b7812 */ /* 0x000fe400078ec0ff */
[----:B------:R-:W-:Y:S02]  /*69a0*/  SHF.L.U32 R42, R49, 0x10, RZ ;  /* 0x00000010312a7819 */ /* 0x000fe400000006ff */
[----:B------:R-:W-:Y:S02]  /*69b0*/  SHF.L.U32 R45, R51, 0x10, RZ ;  /* 0x00000010332d7819 */ /* 0x000fe400000006ff */
[----:B------:R-:W-:Y:S02]  /*69c0*/  SHF.L.U32 R62, R95, 0x1, RZ ;  /* 0x000000015f3e7819 */ /* 0x000fe400000006ff */
[----:B------:R-:W-:Y:S02]  /*69d0*/  ISETP.NE.AND P0, PT, R96, RZ, PT ;  /* 0x000000ff6000720c */ /* 0x000fe40003f05270 */
[----:B------:R-:W-:Y:S01]  /*69e0*/  IADD3 R101, PT, PT, R101, R62, RZ ;  /* 0x0000003e65657210 */ /* 0x000fe20007ffe0ff */
[----:B--2---:R-:W4:Y:S03]  /*69f0*/  LDTM.16dp256bit.x8 R4, tmem[UR4] ;  /* 0x00000004000479ee */ /* 0x004f2600081a0000 */
[----:B------:R-:W-:Y:S01]  /*6a00*/  IADD3 R102, PT, PT, R94, R101, RZ ;  /* 0x000000655e667210 */ /* 0x000fe20007ffe0ff */
[C---:B----4-:R-:W-:Y:S01]  /*6a10*/  FMUL R0, R38.reuse, R4 ;  /* 0x0000000426007220 */ /* 0x050fe20000400000 */
[C---:B------:R-:W-:Y:S01]  /*6a20*/  FMUL R2, R38.reuse, R5 ;  /* 0x0000000526027220 */ /* 0x040fe20000400000 */
[C---:B-1----:R-:W-:Y:S01]  /*6a30*/  FMUL R3, R38.reuse, R6 ;  /* 0x0000000626037220 */ /* 0x042fe20000400000 */
[----:B------:R-:W-:Y:S01]  /*6a40*/  FMUL R7, R38, R7 ;  /* 0x0000000726077220 */ /* 0x000fe20000400000 */
[----:B------:R-:W-:Y:S01]  /*6a50*/  FFMA R0, R41, R40, R0 ;  /* 0x0000002829007223 */ /* 0x000fe20000000000 */
[----:B------:R-:W-:Y:S01]  /*6a60*/  LOP3.LUT R40, R49, 0xffff0000, RZ, 0xc0, !PT ;  /* 0xffff000031287812 */ /* 0x000fe200078ec0ff */
[C---:B------:R-:W-:Y:S01]  /*6a70*/  FFMA R2, R41.reuse, R43, R2 ;  /* 0x0000002b29027223 */ /* 0x040fe20000000002 */
[C---:B------:R-:W-:Y:S01]  /*6a80*/  SHF.L.U32 R43, R50.reuse, 0x10, RZ ;  /* 0x00000010322b7819 */ /* 0x040fe200000006ff */
[C---:B------:R-:W-:Y:S01]  /*6a90*/  FFMA R3, R41.reuse, R42, R3 ;  /* 0x0000002a29037223 */ /* 0x040fe20000000003 */
[----:B------:R-:W-:Y:S01]  /*6aa0*/  LOP3.LUT R42, R50, 0xffff0000, RZ, 0xc0, !PT ;  /* 0xffff0000322a7812 */ /* 0x000fe200078ec0ff */
[----:B------:R-:W-:Y:S01]  /*6ab0*/  FMUL R4, R38, R8 ;  /* 0x0000000826047220 */ /* 0x000fe20000400000 */
[----:B------:R-:W-:Y:S01]  /*6ac0*/  F2FP.BF16.F32.PACK_AB R52, R2, R0 ;  /* 0x000000000234723e */ /* 0x000fe200000010ff */
[----:B------:R-:W-:Y:S01]  /*6ad0*/  FFMA R7, R41, R40, R7 ;  /* 0x0000002829077223 */ /* 0x000fe20000000007 */
[----:B------:R-:W-:Y:S01]  /*6ae0*/  LOP3.LUT R40, R51, 0xffff0000, RZ, 0xc0, !PT ;  /* 0xffff000033287812 */ /* 0x000fe200078ec0ff */
[C---:B------:R-:W-:Y:S01]  /*6af0*/  FMUL R5, R38.reuse, R9 ;  /* 0x0000000926057220 */ /* 0x040fe20000400000 */
[C---:B------:R-:W-:Y:S01]  /*6b00*/  FMUL R6, R38.reuse, R10 ;  /* 0x0000000a26067220 */ /* 0x040fe20000400000 */
[----:B------:R-:W-:Y:S01]  /*6b10*/  FMUL R11, R38, R11 ;  /* 0x0000000b260b7220 */ /* 0x000fe20000400000 */
[----:B------:R-:W-:Y:S01]  /*6b20*/  F2FP.BF16.F32.PACK_AB R53, R7, R3 ;  /* 0x000000030735723e */ /* 0x000fe200000010ff */
[C---:B------:R-:W-:Y:S01]  /*6b30*/  FFMA R4, R41.reuse, R43, R4 ;  /* 0x0000002b29047223 */ /* 0x040fe20000000004 */
[C---:B------:R-:W-:Y:S01]  /*6b40*/  SHF.L.U32 R43, R56.reuse, 0x10, RZ ;  /* 0x00000010382b7819 */ /* 0x040fe200000006ff */
[----:B------:R-:W-:Y:S01]  /*6b50*/  FFMA R5, R41, R42, R5 ;  /* 0x0000002a29057223 */ /* 0x000fe20000000005 */
[----:B------:R-:W-:Y:S01]  /*6b60*/  LOP3.LUT R42, R57, 0xffff0000, RZ, 0xc0, !PT ;  /* 0xffff0000392a7812 */ /* 0x000fe200078ec0ff */
[----:B------:R-:W-:Y:S01]  /*6b70*/  FFMA R6, R41, R45, R6 ;  /* 0x0000002d29067223 */ /* 0x000fe20000000006 */
[----:B------:R-:W-:Y:S01]  /*6b80*/  SHF.L.U32 R45, R57, 0x10, RZ ;  /* 0x00000010392d7819 */ /* 0x000fe200000006ff */
[----:B------:R-:W-:Y:S01]  /*6b90*/  FFMA R11, R41, R40, R11 ;  /* 0x00000028290b7223 */ /* 0x000fe2000000000b */
[----:B------:R-:W-:Y:S01]  /*6ba0*/  LOP3.LUT R40, R56, 0xffff0000, RZ, 0xc0, !PT ;  /* 0xffff000038287812 */ /* 0x000fe200078ec0ff */
[C---:B------:R-:W-:Y:S01]  /*6bb0*/  FMUL R8, R38.reuse, R12 ;  /* 0x0000000c26087220 */ /* 0x040fe20000400000 */
[----:B------:R-:W-:Y:S01]  /*6bc0*/  F2FP.BF16.F32.PACK_AB R54, R5, R4 ;  /* 0x000000040536723e */ /* 0x000fe200000010ff */
[C---:B------:R-:W-:Y:S01]  /*6bd0*/  FMUL R9, R38.reuse, R13 ;  /* 0x0000000d26097220 */ /* 0x040fe20000400000 */
[----:B------:R-:W-:Y:S01]  /*6be0*/  F2FP.BF16.F32.PACK_AB R55, R11, R6 ;  /* 0x000000060b37723e */ /* 0x000fe200000010ff */
[C---:B------:R-:W-:Y:S01]  /*6bf0*/  FMUL R10, R38.reuse, R14 ;  /* 0x0000000e260a7220 */ /* 0x040fe20000400000 */
[----:B------:R-:W-:Y:S01]  /*6c00*/  FMUL R15, R38, R15 ;  /* 0x0000000f260f7220 */ /* 0x000fe20000400000 */
[----:B------:R-:W-:Y:S01]  /*6c10*/  FFMA R8, R41, R43, R8 ;  /* 0x0000002b29087223 */ /* 0x000fe20000000008 */
[----:B------:R-:W-:Y:S01]  /*6c20*/  SHF.L.U32 R43, R59, 0x10, RZ ;  /* 0x000000103b2b7819 */ /* 0x000fe200000006ff */
[C---:B------:R-:W-:Y:S01]  /*6c30*/  FFMA R9, R41.reuse, R40, R9 ;  /* 0x0000002829097223 */ /* 0x040fe20000000009 */
[C---:B------:R-:W-:Y:S01]  /*6c40*/  SHF.L.U32 R40, R58.reuse, 0x10, RZ ;  /* 0x000000103a287819 */ /* 0x040fe200000006ff */
        /* <DEDUP_REMOVED lines=8> */
[----:B------:R-:W-:Y:S01]  /*6cd0*/  FMUL R14, R38, R18 ;  /* 0x00000012260e7220 */ /* 0x000fe20000400000 */
[----:B------:R-:W-:Y:S01]  /*6ce0*/  FFMA R12, R41, R40, R12 ;  /* 0x00000028290c7223 */ /* 0x000fe2000000000c */
[----:B------:R-:W-:Y:S01]  /*6cf0*/  LOP3.LUT R40, R59, 0xffff0000, RZ, 0xc0, !PT ;  /* 0xffff00003b287812 */ /* 0x000fe200078ec0ff */
[C---:B------:R-:W-:Y:S01]  /*6d00*/  FFMA R13, R41.reuse, R42, R13 ;  /* 0x0000002a290d7223 */ /* 0x040fe2000000000d */
[----:B------:R-:W-:Y:S01]  /*6d10*/  LOP3.LUT R42, R64, 0xffff0000, RZ, 0xc0, !PT ;  /* 0xffff0000402a7812 */ /* 0x000fe200078ec0ff */
[----:B------:R-:W-:Y:S01]  /*6d20*/  FMUL R19, R38, R19 ;  /* 0x0000001326137220 */ /* 0x000fe20000400000 */
[----:B------:R-:W-:Y:S01]  /*6d30*/  FFMA R14, R41, R43, R14 ;  /* 0x0000002b290e7223 */ /* 0x000fe2000000000e */
[----:B------:R-:W-:Y:S01]  /*6d40*/  SHF.L.U32 R43, R64, 0x10, RZ ;  /* 0x00000010402b7819 */ /* 0x000fe200000006ff */
[C---:B------:R-:W-:Y:S01]  /*6d50*/  FMUL R16, R38.reuse, R20 ;  /* 0x0000001426107220 */ /* 0x040fe20000400000 */
        /* <DEDUP_REMOVED lines=19> */
[----:B------:R1:W-:Y:S01]  /*6e90*/  STSM.16.M88.4 [R99+0x400], R52 ;  /* 0x0004003463007844 */ /* 0x0003e20000000200 */
[C---:B------:R-:W-:Y:S01]  /*6ea0*/  FMUL R22, R38.reuse, R26 ;  /* 0x0000001a26167220 */ /* 0x040fe20000400000 */
[----:B------:R-:W-:Y:S01]  /*6eb0*/  FMUL R27, R38, R27 ;  /* 0x0000001b261b7220 */ /* 0x000fe20000400000 */
[----:B------:R-:W-:Y:S01]  /*6ec0*/  FFMA R20, R41, R43, R20 ;  /* 0x0000002b29147223 */ /* 0x000fe20000000014 */
[----:B------:R-:W-:Y:S01]  /*6ed0*/  SHF.L.U32 R43, R73, 0x10, RZ ;  /* 0x00000010492b7819 */ /* 0x000fe200000006ff */
[C---:B------:R-:W-:Y:S01]  /*6ee0*/  FFMA R21, R41.reuse, R40, R21 ;  /* 0x0000002829157223 */ /* 0x040fe20000000015 */
[C---:B------:R-:W-:Y:S02]  /*6ef0*/  SHF.L.U32 R40, R72.reuse, 0x10, RZ ;  /* 0x0000001048287819 */ /* 0x040fe400000006ff */
[----:B------:R1:W-:Y:S01]  /*6f00*/  STSM.16.M88.4 [R98+0x400], R68 ;  /* 0x0004004462007844 */ /* 0x0003e20000000200 */
[----:B------:R-:W-:Y:S01]  /*6f10*/  FFMA R22, R41, R45, R22 ;  /* 0x0000002d29167223 */ /* 0x000fe20000000016 */
[----:B------:R-:W-:Y:S01]  /*6f20*/  SHF.L.U32 R45, R75, 0x10, RZ ;  /* 0x000000104b2d7819 */ /* 0x000fe200000006ff */
[C---:B------:R-:W-:Y:S01]  /*6f30*/  FFMA R27, R41.reuse, R42, R27 ;  /* 0x0000002a291b7223 */ /* 0x040fe2000000001b */
[----:B------:R-:W-:Y:S01]  /*6f40*/  LOP3.LUT R42, R72, 0xffff0000, RZ, 0xc0, !PT ;  /* 0xffff0000482a7812 */ /* 0x000fe200078ec0ff */
[C---:B------:R-:W-:Y:S01]  /*6f50*/  FMUL R24, R38.reuse, R28 ;  /* 0x0000001c26187220 */ /* 0x040fe20000400000 */
[C---:B------:R-:W-:Y:S01]  /*6f60*/  FMUL R25, R38.reuse, R29 ;  /* 0x0000001d26197220 */ /* 0x040fe20000400000 */
[C---:B------:R-:W-:Y:S01]  /*6f70*/  FMUL R26, R38.reuse, R30 ;  /* 0x0000001e261a7220 */ /* 0x040fe20000400000 */
[----:B------:R-:W-:Y:S01]  /*6f80*/  FMUL R31, R38, R31 ;  /* 0x0000001f261f7220 */ /* 0x000fe20000400000 */
[----:B------:R-:W-:Y:S01]  /*6f90*/  FFMA R24, R41, R40, R24 ;  /* 0x0000002829187223 */ /* 0x000fe20000000018 */
[----:B------:R-:W-:Y:S01]  /*6fa0*/  LOP3.LUT R40, R73, 0xffff0000, RZ, 0xc0, !PT ;  /* 0xffff000049287812 */ /* 0x000fe200078ec0ff */
[C---:B------:R-:W-:Y:S01]  /*6fb0*/  FFMA R25, R41.reuse, R42, R25 ;  /* 0x0000002a29197223 */ /* 0x040fe20000000019 */
[C---:B------:R-:W-:Y:S01]  /*6fc0*/  FFMA R26, R41.reuse, R43, R26 ;  /* 0x0000002b291a7223 */ /* 0x040fe2000000001a */
[----:B------:R-:W-:Y:S01]  /*6fd0*/  SHF.L.U32 R43, R74, 0x10, RZ ;  /* 0x000000104a2b7819 */ /* 0x000fe200000006ff */
[----:B------:R-:W-:Y:S01]  /*6fe0*/  FMUL R28, R38, R32 ;  /* 0x00000020261c7220 */ /* 0x000fe20000400000 */
[----:B------:R-:W-:Y:S01]  /*6ff0*/  LOP3.LUT R42, R74, 0xffff0000, RZ, 0xc0, !PT ;  /* 0xffff00004a2a7812 */ /* 0x000fe200078ec0ff */
[----:B------:R-:W-:Y:S01]  /*7000*/  FFMA R31, R41, R40, R31 ;  /* 0x00000028291f7223 */ /* 0x000fe2000000001f */
[C---:B------:R-:W-:Y:S01]  /*7010*/  FMUL R29, R38.reuse, R33 ;  /* 0x00000021261d7220 */ /* 0x040fe20000400000 */
[C---:B------:R-:W-:Y:S01]  /*7020*/  FMUL R30, R38.reuse, R34 ;  /* 0x00000022261e7220 */ /* 0x040fe20000400000 */
[----:B------:R-:W-:Y:S01]  /*7030*/  LOP3.LUT R40, R75, 0xffff0000, RZ, 0xc0, !PT ;  /* 0xffff00004b287812 */ /* 0x000fe200078ec0ff */
[----:B------:R-:W-:Y:S01]  /*7040*/  FMUL R35, R38, R35 ;  /* 0x0000002326237220 */ /* 0x000fe20000400000 */
[C---:B------:R-:W-:Y:S01]  /*7050*/  FFMA R28, R41.reuse, R43, R28 ;  /* 0x0000002b291c7223 */ /* 0x040fe2000000001c */
[C---:B------:R-:W-:Y:S01]  /*7060*/  FFMA R29, R41.reuse, R42, R29 ;  /* 0x0000002a291d7223 */ /* 0x040fe2000000001d */
[C---:B------:R-:W-:Y:S01]  /*7070*/  FFMA R30, R41.reuse, R45, R30 ;  /* 0x0000002d291e7223 */ /* 0x040fe2000000001e */
[----:B------:R-:W-:Y:S01]  /*7080*/  FFMA R35, R41, R40, R35 ;  /* 0x0000002829237223 */ /* 0x000fe20000000023 */
[----:B------:R-:W-:Y:S02]  /*7090*/  F2FP.BF16.F32.PACK_AB R106, R21, R20 ;  /* 0x00000014156a723e */ /* 0x000fe400000010ff */
[----:B------:R-:W-:Y:S02]  /*70a0*/  F2FP.BF16.F32.PACK_AB R107, R27, R22 ;  /* 0x000000161b6b723e */ /* 0x000fe400000010ff */
[----:B------:R-:W-:Y:S02]  /*70b0*/  F2FP.BF16.F32.PACK_AB R108, R25, R24 ;  /* 0x00000018196c723e */ /* 0x000fe400000010ff */
[----:B------:R-:W-:Y:S01]  /*70c0*/  F2FP.BF16.F32.PACK_AB R109, R31, R26 ;  /* 0x0000001a1f6d723e */ /* 0x000fe200000010ff */
[----:B------:R1:W-:Y:S01]  /*70d0*/  STSM.16.M88.4 [R101], R104 ;  /* 0x0000006865007844 */ /* 0x0003e20000000200 */
[----:B------:R-:W-:Y:S02]  /*70e0*/  F2FP.BF16.F32.PACK_AB R110, R29, R28 ;  /* 0x0000001c1d6e723e */ /* 0x000fe400000010ff */
[----:B------:R-:W-:Y:S05]  /*70f0*/  F2FP.BF16.F32.PACK_AB R111, R35, R30 ;  /* 0x0000001e236f723e */ /* 0x000fea00000010ff */
[----:B------:R1:W-:Y:S01]  /*7100*/  STSM.16.M88.4 [R102], R108 ;  /* 0x0000006c66007844 */ /* 0x0003e20000000200 */
[----:B------:R-:W-:Y:S01]  /*7110*/  @!PT LDS RZ, [RZ] ;  /* 0x00000000fffff984 */ /* 0x000fe20000000800 */
[----:B------:R-:W-:Y:S01]  /*7120*/  @!PT LDS RZ, [RZ] ;  /* 0x00000000fffff984 */ /* 0x000fe20000000800 */
[----:B------:R-:W-:Y:S01]  /*7130*/  @!PT LDS RZ, [RZ] ;  /* 0x00000000fffff984 */ /* 0x000fe20000000800 */
[----:B------:R-:W-:Y:S01]  /*7140*/  @!PT LDS RZ, [RZ] ;  /* 0x00000000fffff984 */ /* 0x000fe20000000800 */
[----:B------:R2:W-:Y:S07]  /*7150*/  MEMBAR.ALL.CTA ;  /* 0x0000000000007992 */ /* 0x0005ee0000008000 */
[----:B--2---:R-:W2:Y:S02]  /*7160*/  FENCE.VIEW.ASYNC.S ;  /* 0x00000000000073c6 */ /* 0x004ea40000000000 */
[----:B--2---:R-:W-:Y:S06]  /*7170*/  BAR.SYNC.DEFER_BLOCKING 0x1, 0x80 ;  /* 0x0042000000007b1d */ /* 0x004fec0000010000 */
[----:B------:R-:W-:Y:S05]  /*7180*/  @P0 BRA `(.L_x_108) ;  /* 0x0000000000280947 */ /* 0x000fea0003800000 */
[----:B------:R-:W2:Y:S01]  /*7190*/  LDCU.64 UR6, c[0x0][0x348] ;  /* 0x00006900ff0677ac */ /* 0x000ea20008000a00 */
[----:B------:R-:W-:Y:S01]  /*71a0*/  UIADD3 UR4, UPT, UPT, UR44, 0x400, URZ ;  /* 0x000004002c047890 */ /* 0x000fe2000fffe0ff */
[----:B------:R-:W-:Y:S05]  /*71b0*/  UMOV UR51, UR36 ;  /* 0x0000002400337c82 */ /* 0x000fea0008000000 */
[----:B------:R-:W-:Y:S04]  /*71c0*/  MOV R88, UR4 ;  /* 0x0000000400587c02 */ /* 0x000fe80008000f00 */
[----:B------:R-:W-:Y:S01]  /*71d0*/  R2UR UR48, R88 ;  /* 0x00000000583072ca */ /* 0x000fe200000e0000 */
[----:B--2---:R-:W-:Y:S04]  /*71e0*/  UIADD3 UR4, UP0, UPT, UR6, 0x680, URZ ;  /* 0x0000068006047890 */ /* 0x004fe8000ff1e0ff */
[----:B------:R-:W-:Y:S09]  /*71f0*/  UIADD3.X UR5, UPT, UPT, URZ, UR7, URZ, UP0, !UPT ;  /* 0x00000007ff057290 */ /* 0x000ff200087fe4ff */
[----:B------:R2:W-:Y:S01]  /*7200*/  UTMASTG.3D [UR48], [UR4] ;  /* 0x00000030040073b5 */ /* 0x0005e20008010000 */
[----:B------:R0:W-:Y:S01]  /*7210*/  UTMACMDFLUSH ;  /* 0x00000000000079b7 */ /* 0x0001e20000000000 */
[----:B--2---:R-:W-:Y:S04]  /*7220*/  DEPBAR.LE SB0, 0x1 ;  /* 0x000080400000791a */ /* 0x004fe80000000000 */
.L_x_108:
[----:B------:R-:W-:Y:S05]  /*7230*/  BSYNC.RECONVERGENT B0 ;  /* 0x0000000000007941 */ /* 0x000fea0003800200 */
.L_x_107:
[----:B------:R-:W-:Y:S01]  /*7240*/  BAR.SYNC.DEFER_BLOCKING 0x1, 0x80 ;  /* 0x0042000000007b1d */ /* 0x000fe20000010000 */
[----:B------:R-:W-:Y:S01]  /*7250*/  ISETP.NE.AND P1, PT, R97, RZ, PT ;  /* 0x000000ff6100720c */ /* 0x000fe20003f25270 */
[----:B------:R-:W-:Y:S01]  /*7260*/  UISETP.NE.AND UP0, UPT, UR47, URZ, UPT ;  /* 0x000000ff2f00728c */ /* 0x000fe2000bf05270 */
[----:B------:R-:W-:Y:S11]  /*7270*/  LEA R3, R46, UR44, 0x3 ;  /* 0x0000002c2e037c11 */ /* 0x000ff6000f8e18ff */
[----:B------:R-:W-:Y:S01]  /*7280*/  @P1 SHF.L.U32 R2, R93, 0x1f, RZ ;  /* 0x0000001f5d021819 */ /* 0x000fe200000006ff */
[----:B------:R-:W-:Y:S06]  /*7290*/  BRA.U !UP0, `(.L_x_109) ;  /* 0x0000000108247547 */ /* 0x000fec000b800000 */
[----:B------:R-:W-:Y:S01]  /*72a0*/  IMAD.U32 R5, RZ, RZ, UR46 ;  /* 0x0000002eff057e24 */ /* 0x000fe2000f8e00ff */
[----:B------:R-:W-:Y:S01]  /*72b0*/  MOV R0, UR52 ;  /* 0x0000003400007c02 */ /* 0x000fe20008000f00 */
[----:B------:R-:W-:Y:S03]  /*72c0*/  UIADD3 UR4, UPT, UPT, UR46, 0x1, URZ ;  /* 0x000000012e047890 */ /* 0x000fe6000fffe0ff */
[----:B------:R-:W-:Y:S01]  /*72d0*/  @P1 LEA R5, R5, UR44, 0x3 ;  /* 0x0000002c05051c11 */ /* 0x000fe2000f8e18ff */
[----:B------:R-:W-:Y:S04]  /*72e0*/  UISETP.NE.AND UP0, UPT, UR4, 0x4, UPT ;  /* 0x000000040400788c */ /* 0x000fe8000bf05270 */
[----:B------:R-:W-:Y:S01]  /*72f0*/  @P1 VIADD R5, R5, 0x40 ;  /* 0x0000004005051836 */ /* 0x000fe20000000000 */
[----:B------:R-:W-:Y:S04]  /*7300*/  USEL UR46, UR4, URZ, UP0 ;  /* 0x000000ff042e7287 */ /* 0x000fe80008000000 */
[----:B------:R-:W-:Y:S04]  /*7310*/  @P1 PRMT R0, R0, 0x654, R5 ;  /* 0x0000065400001816 */ /* 0x000fe80000000005 */
[----:B------:R2:W-:Y:S04]  /*7320*/  @P1 SYNCS.ARRIVE.TRANS64.RED.A1T0 RZ, [R0+URZ], RZ ;  /* 0x000000ff00ff19a7 */ /* 0x0005e800081004ff */
.L_x_109:
[----:B------:R-:W3:Y:S01]  /*7330*/  @P1 SYNCS.PHASECHK.TRANS64.TRYWAIT P0, [R3+URZ+0x20], R2 ;  /* 0x00002002030015a7 */ /* 0x000ee200080011ff */
[----:B------:R-:W-:Y:S01]  /*7340*/  BSSY B1, `(.L_x_110) ;  /* 0x0000017000017945 */ /* 0x000fe20003800000 */
[----:B---3--:R-:W-:Y:S03]  /*7350*/  @P1 SEL R60, RZ, 0x1, !P0 ;  /* 0x00000001ff3c1807 */ /* 0x008fe60004000000 */
[----:B------:R-:W-:Y:S05]  /*7360*/  @!P1 BRA `(.L_x_111) ;  /* 0x0000000000509947 */ /* 0x000fea0003800000 */
[----:B------:R-:W-:Y:S01]  /*7370*/  ISETP.NE.AND P1, PT, R61, RZ, PT ;  /* 0x000000ff3d00720c */ /* 0x000fe20003f25270 */
[----:B------:R-:W-:Y:S01]  /*7380*/  BSSY B0, `(.L_x_112) ;  /* 0x000000a000007945 */ /* 0x000fe20003800000 */
[----:B------:R-:W-:Y:S11]  /*7390*/  ISETP.NE.AND P0, PT, R60, RZ, PT ;  /* 0x000000ff3c00720c */ /* 0x000ff60003f05270 */
[----:B------:R-:W-:Y:S04]  /*73a0*/  @P1 IMAD R4, R46, 0x2000, R47 ;  /* 0x000020002e041824 */ /* 0x000fe800078e022f */
[----:B------:R-:W-:Y:S04]  /*73b0*/  @P1 VIADD R7, R4, UR44 ;  /* 0x0000002c04071c36 */ /* 0x000fe80008000000 */
[----:B------:R-:W-:Y:S01]  /*73c0*/  @P1 IMAD.IADD R2, R94, 0x1, R7 ;  /* 0x000000015e021824 */ /* 0x000fe200078e0207 */
[----:B------:R-:W-:Y:S01]  /*73d0*/  @P1 IADD3 R5, PT, PT, R62, R7, RZ ;  /* 0x000000073e051210 */ /* 0x000fe20007ffe0ff */
[----:B------:R-:W-:Y:S06]  /*73e0*/  @P0 BRA `(.L_x_113) ;  /* 0x00000000000c0947 */ /* 0x000fec0003800000 */
[----:B--2---:R-:W-:Y:S04]  /*73f0*/  SHF.L.U32 R0, R93, 0x1f, RZ ;  /* 0x0000001f5d007819 */ /* 0x004fe800000006ff */
[----:B------:R-:W2:Y:S02]  /*7400*/  SYNCS.PHASECHK.TRANS64.TRYWAIT P0, [R3+URZ+0x20], R0 ;  /* 0x00002000030075a7 */ /* 0x000ea400080011ff */
[----:B--2---:R-:W-:Y:S05]  /*7410*/  @!P0 BRA `(.L_x_114) ;  /* 0x00000030005c8947 */ /* 0x004fea0003800000 */
.L_x_113:
[----:B------:R-:W-:Y:S05]  /*7420*/  BSYNC B0 ;  /* 0x0000000000007941 */ /* 0x000fea0003800000 */
.L_x_112:
[----:B------:R-:W-:Y:S02]  /*7430*/  ISETP.NE.AND P0, PT, R61, RZ, PT ;  /* 0x000000ff3d00720c */ /* 0x000fe40003f05270 */
[----:B------:R-:W-:Y:S11]  /*7440*/  IADD3 R46, PT, PT, R46, 0x1, RZ ;  /* 0x000000012e2e7810 */ /* 0x000ff60007ffe0ff */
[----:B--2---:R-:W-:Y:S01]  /*7450*/  @P0 IMAD.IADD R0, R94, 0x1, R5 ;  /* 0x000000015e000824 */ /* 0x004fe200078e0205 */
[----:B------:R-:W-:Y:S05]  /*7460*/  @P0 WARPSYNC.ALL ;  /* 0x0000000000000948 */ /* 0x000fea0003800000 */
[----:B------:R3:W4:Y:S04]  /*7470*/  @P0 LDSM.16.M88.4 R48, [R4+UR44+0x400] ;  /* 0x0004002c0430083b */ /* 0x0007280008000200 */
[----:B------:R3:W2:Y:S04]  /*7480*/  @P0 LDSM.16.M88.4 R56, [R2+0x400] ;  /* 0x000400000238083b */ /* 0x0006a80000000200 */
[----:B------:R3:W1:Y:S04]  /*7490*/  @P0 LDSM.16.M88.4 R64, [R5+0x400] ;  /* 0x000400000540083b */ /* 0x0006680000000200 */
[----:B------:R3:W1:Y:S02]  /*74a0*/  @P0 LDSM.16.M88.4 R72, [R0+0x400] ;  /* 0x000400000048083b */ /* 0x0006640000000200 */
.L_x_111:
[----:B------:R-:W-:Y:S05]  /*74b0*/  BSYNC B1 ;  /* 0x0000000000017941 */ /* 0x000fea0003800000 */
.L_x_110:
[----:B------:R-:W-:Y:S05]  /*74c0*/  VIADD R3, R39, 0x40 ;  /* 0x0000004027037836 */ /* 0x000fea0000000000 */
[----:B------:R-:W-:Y:S04]  /*74d0*/  SHF.R.U32.HI R3, RZ, 0x15, R3 ;  /* 0x00000015ff037819 */ /* 0x000fe80000011603 */
[----:B------:R-:W-:Y:S11]  /*74e0*/  LOP3.LUT P0, RZ, R3, 0x3, R86, 0x48, !PT ;  /* 0x0000000303ff7812 */ /* 0x000ff60007804856 */
[----:B------:R-:W-:Y:S02]  /*74f0*/  @!UPT UIADD3 URZ, UPT, UPT, URZ, URZ, URZ ;  /* 0x000000fffffff290 */ /* 0x000fe4000fffe0ff */
[----:B------:R-:W-:Y:S05]  /*7500*/  @!P0 BRA `(.L_x_115) ;  /* 0x0000000000408947 */ /* 0x000fea0003800000 */
[----:B------:R-:W5:Y:S01]  /*7510*/  LDCU.64 UR8, c[0x4][0x70] ;  /* 0x01000e00ff0877ac */ /* 0x000f620008000a00 */
[----:B------:R-:W-:Y:S01]  /*7520*/  MOV R3, 0x0 ;  /* 0x0000000000037802 */ /* 0x000fe20000000f00 */
[----:B------:R-:W-:Y:S02]  /*7530*/  HFMA2 R12, -RZ, RZ, 0, 5.9604644775390625e-08 ;  /* 0x00000001ff0c7431 */ /* 0x000fe400000001ff */
[----:B------:R-:W-:Y:S02]  /*7540*/  IMAD.MOV.U32 R8, RZ, RZ, 0x192 ;  /* 0x00000192ff087424 */ /* 0x000fe400078e00ff */
[----:B------:R-:W-:Y:S01]  /*7550*/  IMAD.MOV.U32 R13, RZ, RZ, RZ ;  /* 0x000000ffff0d7224 */ /* 0x000fe200078e00ff */
[----:B------:R-:W2:Y:S01]  /*7560*/  LDCU.64 UR6, c[0x4][0x78] ;  /* 0x01000f00ff0677ac */ /* 0x000ea20008000a00 */
[----:B---3--:R-:W3:Y:S01]  /*7570*/  LDC.64 R2, c[0x4][R3] ;  /* 0x0100000003027b82 */ /* 0x008ee20000000a00 */
[----:B------:R-:W4:Y:S01]  /*7580*/  LDCU.64 UR4, c[0x4][0x10] ;  /* 0x01000200ff0477ac */ /* 0x000f220008000a00 */
[----:B-----5:R-:W-:Y:S01]  /*7590*/  MOV R5, UR9 ;  /* 0x0000000900057c02 */ /* 0x020fe20008000f00 */
[----:B------:R-:W-:Y:S01]  /*75a0*/  IMAD.U32 R4, RZ, RZ, UR8 ;  /* 0x00000008ff047e24 */ /* 0x000fe2000f8e00ff */
[----:B--2---:R-:W-:Y:S01]  /*75b0*/  MOV R7, UR7 ;  /* 0x0000000700077c02 */ /* 0x004fe20008000f00 */
[----:B------:R-:W-:Y:S01]  /*75c0*/  IMAD.U32 R6, RZ, RZ, UR6 ;  /* 0x00000006ff067e24 */ /* 0x000fe2000f8e00ff */
[----:B----4-:R-:W-:Y:S01]  /*75d0*/  MOV R11, UR5 ;  /* 0x00000005000b7c02 */ /* 0x010fe20008000f00 */
[----:B------:R-:W-:Y:S02]  /*75e0*/  IMAD.U32 R10, RZ, RZ, UR4 ;  /* 0x00000004ff0a7e24 */ /* 0x000fe4000f8e00ff */
[----:B------:R-:W-:Y:S07]  /*75f0*/  LEPC R20, `(.L_x_115) ;  /* 0x000000001014794e */ /* 0x000fee0000000000 */
[----:B-1-3--:R-:W-:Y:S05]  /*7600*/  CALL.ABS.NOINC R2 ;  /* 0x0000000002007343 */ /* 0x00afea0003c00000 */
.L_x_115:
[C---:B----4-:R-:W-:Y:S01]  /*7610*/  SHF.L.U32 R40, R48.reuse, 0x10, RZ ;  /* 0x0000001030287819 */ /* 0x050fe200000006ff */
[----:B------:R-:W-:Y:S05]  /*7620*/  WARPSYNC.ALL ;  /* 0x0000000000007948 */ /* 0x000fea0003800000 */
[----:B------:R-:W-:Y:S01]  /*7630*/  R2UR UR4, R39 ;  /* 0x00000000270472ca */ /* 0x000fe200000e0000 */
[----:B------:R-:W-:Y:S01]  /*7640*/  BSSY.RECONVERGENT B0, `(.L_x_116) ;  /* 0x0000090000007945 */ /* 0x000fe20003800200 */
[----:B------:R-:W-:Y:S02]  /*7650*/  LOP3.LUT R43, R48, 0xffff0000, RZ, 0xc0, !PT ;  /* 0xffff0000302b7812 */ /* 0x000fe400078ec0ff */
[----:B------:R-:W-:Y:S02]  /*7660*/  LOP3.LUT R42, R49, 0xffff0000, RZ, 0xc0, !PT ;  /* 0xffff0000312a7812 */ /* 0x000fe400078ec0ff */
[----:B------:R-:W-:Y:S02]  /*7670*/  SHF.L.U32 R45, R51, 0x10, RZ ;  /* 0x00000010332d7819 */ /* 0x000fe400000006ff */
[----:B------:R-:W-:Y:S02]  /*7680*/  ISETP.NE.AND P6, PT, R97, RZ, PT ;  /* 0x000000ff6100720c */ /* 0x000fe40003fc5270 */
[----:B-1----:R-:W-:Y:S02]  /*7690*/  MOV R52, UR46 ;  /* 0x0000002e00347c02 */ /* 0x002fe40008000f00 */
[----:B------:R-:W-:Y:S01]  /*76a0*/  MOV R63, UR52 ;  /* 0x00000034003f7c02 */ /* 0x000fe20008000f00 */
[----:B---3--:R-:W2:Y:S01]  /*76b0*/  LDTM.16dp256bit.x8 R4, tmem[UR4+0x40] ;  /* 0x00004004000479ee */ /* 0x008ea200081a0000 */
[----:B------:R-:W-:Y:S02]  /*76c0*/  LOP3.LUT R44, R75, 0xffff0000, RZ, 0xc0, !PT ;  /* 0xffff00004b2c7812 */ /* 0x000fe400078ec0ff */
[----:B------:R-:W-:Y:S02]  /*76d0*/  ISETP.NE.AND P0, PT, R96, RZ, PT ;  /* 0x000000ff6000720c */ /* 0x000fe40003f05270 */
[----:B------:R-:W-:Y:S03]  /*76e0*/  LEA R103, R46, UR44, 0x3 ;  /* 0x0000002c2e677c11 */ /* 0x000fe6000f8e18ff */
[----:B------:R-:W-:Y:S02]  /*76f0*/  @P6 LEA R52, R52, UR44, 0x3 ;  /* 0x0000002c34346c11 */ /* 0x000fe4000f8e18ff */
[----:B------:R-:W-:Y:S02]  /*7700*/  @P6 SHF.L.U32 R112, R93, 0x1f, RZ ;  /* 0x0000001f5d706819 */ /* 0x000fe400000006ff */
[----:B------:R-:W-:Y:S04]  /*7710*/  @P6 IADD3 R52, PT, PT, R52, 0x40, RZ ;  /* 0x0000004034346810 */ /* 0x000fe80007ffe0ff */
[----:B------:R-:W-:Y:S01]  /*7720*/  @P6 PRMT R63, R63, 0x654, R52 ;  /* 0x000006543f3f6816 */ /* 0x000fe20000000034 */
[C---:B--2---:R-:W-:Y:S01]  /*7730*/  FMUL R0, R38.reuse, R4 ;  /* 0x0000000426007220 */ /* 0x044fe20000400000 */
[C---:B------:R-:W-:Y:S01]  /*7740*/  FMUL R2, R38.reuse, R5 ;  /* 0x0000000526027220 */ /* 0x040fe20000400000 */
[C---:B------:R-:W-:Y:S01]  /*7750*/  FMUL R3, R38.reuse, R6 ;  /* 0x0000000626037220 */ /* 0x040fe20000400000 */
[----:B------:R-:W-:Y:S01]  /*7760*/  FMUL R7, R38, R7 ;  /* 0x0000000726077220 */ /* 0x000fe20000400000 */
[----:B------:R-:W-:Y:S01]  /*7770*/  FFMA R0, R41, R40, R0 ;  /* 0x0000002829007223 */ /* 0x000fe20000000000 */
[----:B------:R-:W-:Y:S01]  /*7780*/  SHF.L.U32 R40, R49, 0x10, RZ ;  /* 0x0000001031287819 */ /* 0x000fe200000006ff */
[C---:B------:R-:W-:Y:S01]  /*7790*/  FFMA R2, R41.reuse, R43, R2 ;  /* 0x0000002b29027223 */ /* 0x040fe20000000002 */
[----:B------:R-:W-:Y:S01]  /*77a0*/  SHF.L.U32 R43, R50, 0x10, RZ ;  /* 0x00000010322b7819 */ /* 0x000fe200000006ff */
[C---:B------:R-:W-:Y:S01]  /*77b0*/  FMUL R4, R38.reuse, R8 ;  /* 0x0000000826047220 */ /* 0x040fe20000400000 */
[----:B------:R-:W-:Y:S01]  /*77c0*/  FMUL R5, R38, R9 ;  /* 0x0000000926057220 */ /* 0x000fe20000400000 */
[C---:B------:R-:W-:Y:S01]  /*77d0*/  FFMA R3, R41.reuse, R40, R3 ;  /* 0x0000002829037223 */ /* 0x040fe20000000003 */
[----:B------:R-:W-:Y:S01]  /*77e0*/  LOP3.LUT R40, R50, 0xffff0000, RZ, 0xc0, !PT ;  /* 0xffff000032287812 */ /* 0x000fe200078ec0ff */
[----:B------:R-:W-:Y:S01]  /*77f0*/  FFMA R7, R41, R42, R7 ;  /* 0x0000002a29077223 */ /* 0x000fe20000000007 */
[----:B------:R-:W-:Y:S01]  /*7800*/  LOP3.LUT R42, R51, 0xffff0000, RZ, 0xc0, !PT ;  /* 0xffff0000332a7812 */ /* 0x000fe200078ec0ff */
[----:B------:R-:W-:Y:S01]  /*7810*/  FMUL R6, R38, R10 ;  /* 0x0000000a26067220 */ /* 0x000fe20000400000 */
[----:B------:R-:W-:Y:S01]  /*7820*/  F2FP.BF16.F32.PACK_AB R52, R2, R0 ;  /* 0x000000000234723e */ /* 0x000fe200000010ff */
[----:B------:R-:W-:Y:S01]  /*7830*/  FMUL R11, R38, R11 ;  /* 0x0000000b260b7220 */ /* 0x000fe20000400000 */
[----:B------:R-:W-:Y:S01]  /*7840*/  F2FP.BF16.F32.PACK_AB R53, R7, R3 ;  /* 0x000000030735723e */ /* 0x000fe200000010ff */
        /* <DEDUP_REMOVED lines=52> */
[----:B------:R1:W-:Y:S01]  /*7b90*/  STSM.16.M88.4 [R99+0x2400], R52 ;  /* 0x0024003463007844 */ /* 0x0003e20000000200 */
[----:B------:R-:W-:Y:S01]  /*7ba0*/  F2FP.BF16.F32.PACK_AB R105, R23, R18 ;  /* 0x000000121769723e */ /* 0x000fe200000010ff */
[C---:B------:R-:W-:Y:S01]  /*7bb0*/  FMUL R21, R38.reuse, R25 ;  /* 0x0000001926157220 */ /* 0x040fe20000400000 */
[----:B------:R-:W-:Y:S01]  /*7bc0*/  FMUL R22, R38, R26 ;  /* 0x0000001a26167220 */ /* 0x000fe20000400000 */
[----:B------:R-:W-:Y:S01]  /*7bd0*/  FFMA R20, R41, R40, R20 ;  /* 0x0000002829147223 */ /* 0x000fe20000000014 */
[----:B------:R-:W-:Y:S03]  /*7be0*/  LOP3.LUT R40, R67, 0xffff0000, RZ, 0xc0, !PT ;  /* 0xffff000043287812 */ /* 0x000fe600078ec0ff */
[----:B------:R1:W-:Y:S01]  /*7bf0*/  STSM.16.M88.4 [R98+0x2400], R68 ;  /* 0x0024004462007844 */ /* 0x0003e20000000200 */
[C---:B------:R-:W-:Y:S01]  /*7c00*/  FFMA R21, R41.reuse, R42, R21 ;  /* 0x0000002a29157223 */ /* 0x040fe20000000015 */
[C---:B------:R-:W-:Y:S01]  /*7c10*/  LOP3.LUT R42, R72.reuse, 0xffff0000, RZ, 0xc0, !PT ;  /* 0xffff0000482a7812 */ /* 0x040fe200078ec0ff */
[C---:B------:R-:W-:Y:S01]  /*7c20*/  FFMA R22, R41.reuse, R43, R22 ;  /* 0x0000002b29167223 */ /* 0x040fe20000000016 */
[----:B------:R-:W-:Y:S01]  /*7c30*/  SHF.L.U32 R43, R72, 0x10, RZ ;  /* 0x00000010482b7819 */ /* 0x000fe200000006ff */
[C---:B------:R-:W-:Y:S01]  /*7c40*/  FMUL R27, R38.reuse, R27 ;  /* 0x0000001b261b7220 */ /* 0x040fe20000400000 */
[C---:B------:R-:W-:Y:S01]  /*7c50*/  FMUL R24, R38.reuse, R28 ;  /* 0x0000001c26187220 */ /* 0x040fe20000400000 */
[C---:B------:R-:W-:Y:S01]  /*7c60*/  FMUL R25, R38.reuse, R29 ;  /* 0x0000001d26197220 */ /* 0x040fe20000400000 */
[C---:B------:R-:W-:Y:S01]  /*7c70*/  FMUL R26, R38.reuse, R30 ;  /* 0x0000001e261a7220 */ /* 0x040fe20000400000 */
[C---:B------:R-:W-:Y:S01]  /*7c80*/  FFMA R27, R41.reuse, R40, R27 ;  /* 0x00000028291b7223 */ /* 0x040fe2000000001b */
[----:B------:R-:W-:Y:S01]  /*7c90*/  FFMA R24, R41, R43, R24 ;  /* 0x0000002b29187223 */ /* 0x000fe20000000018 */
[----:B------:R-:W-:Y:S01]  /*7ca0*/  LOP3.LUT R40, R73, 0xffff0000, RZ, 0xc0, !PT ;  /* 0xffff000049287812 */ /* 0x000fe200078ec0ff */
[C---:B------:R-:W-:Y:S01]  /*7cb0*/  FFMA R25, R41.reuse, R42, R25 ;  /* 0x0000002a29197223 */ /* 0x040fe20000000019 */
[----:B------:R-:W-:Y:S01]  /*7cc0*/  FMUL R31, R38, R31 ;  /* 0x0000001f261f7220 */ /* 0x000fe20000400000 */
[----:B------:R-:W-:Y:S01]  /*7cd0*/  SHF.L.U32 R43, R74, 0x10, RZ ;  /* 0x000000104a2b7819 */ /* 0x000fe200000006ff */
[----:B------:R-:W-:Y:S01]  /*7ce0*/  FFMA R26, R41, R45, R26 ;  /* 0x0000002d291a7223 */ /* 0x000fe2000000001a */
[----:B------:R-:W-:Y:S01]  /*7cf0*/  FMUL R28, R38, R32 ;  /* 0x00000020261c7220 */ /* 0x000fe20000400000 */
[----:B------:R-:W-:Y:S01]  /*7d00*/  LOP3.LUT R42, R74, 0xffff0000, RZ, 0xc0, !PT ;  /* 0xffff00004a2a7812 */ /* 0x000fe200078ec0ff */
[C---:B------:R-:W-:Y:S01]  /*7d10*/  FMUL R29, R38.reuse, R33 ;  /* 0x00000021261d7220 */ /* 0x040fe20000400000 */
[----:B------:R-:W-:Y:S01]  /*7d20*/  SHF.L.U32 R45, R75, 0x10, RZ ;  /* 0x000000104b2d7819 */ /* 0x000fe200000006ff */
[C---:B------:R-:W-:Y:S01]  /*7d30*/  FMUL R30, R38.reuse, R34 ;  /* 0x00000022261e7220 */ /* 0x040fe20000400000 */
[C---:B------:R-:W-:Y:S01]  /*7d40*/  FFMA R31, R41.reuse, R40, R31 ;  /* 0x00000028291f7223 */ /* 0x040fe2000000001f */
        /* <DEDUP_REMOVED lines=9> */
[----:B------:R1:W-:Y:S01]  /*7de0*/  STSM.16.M88.4 [R101+0x2000], R104 ;  /* 0x0020006865007844 */ /* 0x0003e20000000200 */
[----:B------:R-:W-:Y:S02]  /*7df0*/  F2FP.BF16.F32.PACK_AB R110, R29, R28 ;  /* 0x0000001c1d6e723e */ /* 0x000fe400000010ff */
[----:B------:R-:W-:Y:S05]  /*7e00*/  F2FP.BF16.F32.PACK_AB R111, R35, R30 ;  /* 0x0000001e236f723e */ /* 0x000fea00000010ff */
[----:B------:R1:W-:Y:S01]  /*7e10*/  STSM.16.M88.4 [R102+0x2000], R108 ;  /* 0x0020006c66007844 */ /* 0x0003e20000000200 */
        /* <DEDUP_REMOVED lines=9> */
[----:B------:R-:W-:Y:S02]  /*7eb0*/  UIADD3 UR9, UPT, UPT, UR49, 0x40, URZ ;  /* 0x0000004031097890 */ /* 0x000fe4000fffe0ff */
[----:B------:R-:W-:Y:S01]  /*7ec0*/  UIADD3 UR8, UPT, UPT, UR44, 0x2400, URZ ;  /* 0x000024002c087890 */ /* 0x000fe2000fffe0ff */
[----:B------:R-:W-:Y:S01]  /*7ed0*/  UMOV UR10, UR50 ;  /* 0x00000032000a7c82 */ /* 0x000fe20008000000 */
[----:B------:R-:W-:Y:S01]  /*7ee0*/  UMOV UR11, UR36 ;  /* 0x00000024000b7c82 */ /* 0x000fe20008000000 */
[----:B--2---:R-:W-:Y:S04]  /*7ef0*/  UIADD3 UR4, UP0, UPT, UR6, 0x680, URZ ;  /* 0x0000068006047890 */ /* 0x004fe8000ff1e0ff */
[----:B------:R-:W-:Y:S09]  /*7f00*/  UIADD3.X UR5, UPT, UPT, URZ, UR7, URZ, UP0, !UPT ;  /* 0x00000007ff057290 */ /* 0x000ff200087fe4ff */
[----:B------:R2:W-:Y:S01]  /*7f10*/  UTMASTG.3D [UR8], [UR4] ;  /* 0x00000008040073b5 */ /* 0x0005e20008010000 */
[----:B------:R0:W-:Y:S01]  /*7f20*/  UTMACMDFLUSH ;  /* 0x00000000000079b7 */ /* 0x0001e20000000000 */
[----:B--2---:R-:W-:Y:S04]  /*7f30*/  DEPBAR.LE SB0, 0x1 ;  /* 0x000080400000791a */ /* 0x004fe80000000000 */
.L_x_117:
[----:B------:R-:W-:Y:S05]  /*7f40*/  BSYNC.RECONVERGENT B0 ;  /* 0x0000000000007941 */ /* 0x000fea0003800200 */
.L_x_116:
[----:B------:R-:W-:Y:S01]  /*7f50*/  BAR.SYNC.DEFER_BLOCKING 0x1, 0x80 ;  /* 0x0042000000007b1d */ /* 0x000fe20000010000 */
[----:B------:R-:W-:Y:S04]  /*7f60*/  UIADD3 UR4, UPT, UPT, UR46, 0x1, URZ ;  /* 0x000000012e047890 */ /* 0x000fe8000fffe0ff */
[----:B------:R-:W-:Y:S04]  /*7f70*/  UISETP.NE.AND UP0, UPT, UR4, 0x4, UPT ;  /* 0x000000040400788c */ /* 0x000fe8000bf05270 */
[----:B------:R-:W-:Y:S01]  /*7f80*/  USEL UR45, UR4, URZ, UP0 ;  /* 0x000000ff042d7287 */ /* 0x000fe20008000000 */
[----:B------:R2:W-:Y:S01]  /*7f90*/  @P6 SYNCS.ARRIVE.TRANS64.RED.A1T0 RZ, [R63+URZ], RZ ;  /* 0x000000ff3fff69a7 */ /* 0x0005e200081004ff */
[----:B------:R-:W-:Y:S01]  /*7fa0*/  BSSY B1, `(.L_x_118) ;  /* 0x0000018000017945 */ /* 0x000fe20003800000 */
[----:B------:R-:W3:Y:S02]  /*7fb0*/  @P6 SYNCS.PHASECHK.TRANS64.TRYWAIT P0, [R103+URZ+0x20], R112 ;  /* 0x00002070670065a7 */ /* 0x000ee400080011ff */
[----:B---3--:R-:W-:Y:S01]  /*7fc0*/  @P6 SEL R60, RZ, 0x1, !P0 ;  /* 0x00000001ff3c6807 */ /* 0x008fe20004000000 */
[----:B--2---:R-:W-:Y:S06]  /*7fd0*/  @!P6 BRA `(.L_x_119) ;  /* 0x000000000050e947 */ /* 0x004fec0003800000 */
        /* <DEDUP_REMOVED lines=8> */
[----:B------:R-:W-:Y:S04]  /*8060*/  SHF.L.U32 R4, R93, 0x1f, RZ ;  /* 0x0000001f5d047819 */ /* 0x000fe800000006ff */
[----:B------:R-:W2:Y:S02]  /*8070*/  SYNCS.PHASECHK.TRANS64.TRYWAIT P0, [R103+URZ+0x20], R4 ;  /* 0x00002004670075a7 */ /* 0x000ea400080011ff */
[----:B--2---:R-:W-:Y:S05]  /*8080*/  @!P0 BRA `(.L_x_122) ;  /* 0x0000002400548947 */ /* 0x004fea0003800000 */
.L_x_121:
[----:B------:R-:W-:Y:S05]  /*8090*/  BSYNC B0 ;  /* 0x0000000000007941 */ /* 0x000fea0003800000 */
.L_x_120:
[----:B------:R-:W-:Y:S02]  /*80a0*/  ISETP.NE.AND P0, PT, R61, RZ, PT ;  /* 0x000000ff3d00720c */ /* 0x000fe40003f05270 */
[----:B------:R-:W-:Y:S11]  /*80b0*/  IADD3 R46, PT, PT, R46, 0x1, RZ ;  /* 0x000000012e2e7810 */ /* 0x000ff60007ffe0ff */
[----:B--2---:R-:W-:Y:S01]  /*80c0*/  @P0 IMAD.IADD R4, R94, 0x1, R3 ;  /* 0x000000015e040824 */ /* 0x004fe200078e0203 */
[----:B------:R-:W-:Y:S05]  /*80d0*/  @P0 WARPSYNC.ALL ;  /* 0x0000000000000948 */ /* 0x000fea0003800000 */
[----:B------:R2:W3:Y:S04]  /*80e0*/  @P0 LDSM.16.M88.4 R48, [R2+UR44+0x400] ;  /* 0x0004002c0230083b */ /* 0x0004e80008000200 */
[----:B------:R2:W4:Y:S04]  /*80f0*/  @P0 LDSM.16.M88.4 R56, [R0+0x400] ;  /* 0x000400000038083b */ /* 0x0005280000000200 */
[----:B------:R2:W1:Y:S04]  /*8100*/  @P0 LDSM.16.M88.4 R64, [R3+0x400] ;  /* 0x000400000340083b */ /* 0x0004680000000200 */
[----:B------:R2:W1:Y:S02]  /*8110*/  @P0 LDSM.16.M88.4 R72, [R4+0x400] ;  /* 0x000400000448083b */ /* 0x0004640000000200 */
.L_x_119:
[----:B------:R-:W-:Y:S05]  /*8120*/  BSYNC B1 ;  /* 0x0000000000017941 */ /* 0x000fea0003800000 */
.L_x_118:
[----:B--2---:R-:W-:Y:S05]  /*8130*/  VIADD R3, R39, 0x80 ;  /* 0x0000008027037836 */ /* 0x004fea0000000000 */
[----:B------:R-:W-:Y:S04]  /*8140*/  SHF.R.U32.HI R3, RZ, 0x15, R3 ;  /* 0x00000015ff037819 */ /* 0x000fe80000011603 */
[----:B------:R-:W-:Y:S11]  /*8150*/  LOP3.LUT P0, RZ, R3, 0x3, R86, 0x48, !PT ;  /* 0x0000000303ff7812 */ /* 0x000ff60007804856 */
[----:B------:R-:W-:Y:S02]  /*8160*/  @!UPT UIADD3 URZ, UPT, UPT, URZ, URZ, URZ ;  /* 0x000000fffffff290 */ /* 0x000fe4000fffe0ff */
[----:B------:R-:W-:Y:S05]  /*8170*/  @!P0 BRA `(.L_x_123) ;  /* 0x0000000000408947 */ /* 0x000fea0003800000 */
[----:B------:R-:W2:Y:S01]  /*8180*/  LDCU.64 UR8, c[0x4][0x70] ;  /* 0x01000e00ff0877ac */ /* 0x000ea20008000a00 */
[----:B------:R-:W-:Y:S01]  /*8190*/  MOV R3, 0x0 ;  /* 0x0000000000037802 */ /* 0x000fe20000000f00 */
[----:B------:R-:W-:Y:S02]  /*81a0*/  HFMA2 R12, -RZ, RZ, 0, 5.9604644775390625e-08 ;  /* 0x00000001ff0c7431 */ /* 0x000fe400000001ff */
[----:B------:R-:W-:Y:S02]  /*81b0*/  IMAD.MOV.U32 R8, RZ, RZ, 0x192 ;  /* 0x00000192ff087424 */ /* 0x000fe400078e00ff */
[----:B------:R-:W-:Y:S01]  /*81c0*/  IMAD.MOV.U32 R13, RZ, RZ, RZ ;  /* 0x000000ffff0d7224 */ /* 0x000fe200078e00ff */
[----:B------:R-:W5:Y:S01]  /*81d0*/  LDCU.64 UR6, c[0x4][0x78] ;  /* 0x01000f00ff0677ac */ /* 0x000f620008000a00 */
[----:B------:R-:W1:Y:S01]  /*81e0*/  LDC.64 R2, c[0x4][R3] ;  /* 0x0100000003027b82 */ /* 0x000e620000000a00 */
[----:B------:R-:W3:Y:S01]  /*81f0*/  LDCU.64 UR4, c[0x4][0x10] ;  /* 0x01000200ff0477ac */ /* 0x000ee20008000a00 */
[----:B--2---:R-:W-:Y:S01]  /*8200*/  MOV R5, UR9 ;  /* 0x0000000900057c02 */ /* 0x004fe20008000f00 */
[----:B------:R-:W-:Y:S01]  /*8210*/  IMAD.U32 R4, RZ, RZ, UR8 ;  /* 0x00000008ff047e24 */ /* 0x000fe2000f8e00ff */
[----:B-----5:R-:W-:Y:S01]  /*8220*/  MOV R7, UR7 ;  /* 0x0000000700077c02 */ /* 0x020fe20008000f00 */
[----:B------:R-:W-:Y:S01]  /*8230*/  IMAD.U32 R6, RZ, RZ, UR6 ;  /* 0x00000006ff067e24 */ /* 0x000fe2000f8e00ff */
[----:B---3--:R-:W-:Y:S01]  /*8240*/  MOV R11, UR5 ;  /* 0x00000005000b7c02 */ /* 0x008fe20008000f00 */
[----:B------:R-:W-:Y:S02]  /*8250*/  IMAD.U32 R10, RZ, RZ, UR4 ;  /* 0x00000004ff0a7e24 */ /* 0x000fe4000f8e00ff */
[----:B------:R-:W-:Y:S07]  /*8260*/  LEPC R20, `(.L_x_123) ;  /* 0x000000001014794e */ /* 0x000fee0000000000 */
[----:B-1--4-:R-:W-:Y:S05]  /*8270*/  CALL.ABS.NOINC R2 ;  /* 0x0000000002007343 */ /* 0x012fea0003c00000 */
.L_x_123:
[C---:B---3--:R-:W-:Y:S01]  /*8280*/  SHF.L.U32 R40, R48.reuse, 0x10, RZ ;  /* 0x0000001030287819 */ /* 0x048fe200000006ff */
        /* <DEDUP_REMOVED lines=9> */
[----:B------:R-:W1:Y:S01]  /*8320*/  LDTM.16dp256bit.x8 R4, tmem[UR4+0x80] ;  /* 0x00008004000479ee */ /* 0x000e6200081a0000 */
[----:B------:R-:W-:Y:S02]  /*8330*/  LOP3.LUT R44, R75, 0xffff0000, RZ, 0xc0, !PT ;  /* 0xffff00004b2c7812 */ /* 0x000fe400078ec0ff */
[----:B------:R-:W-:Y:S02]  /*8340*/  ISETP.NE.AND P0, PT, R96, RZ, PT ;  /* 0x000000ff6000720c */ /* 0x000fe40003f05270 */
[----:B------:R-:W-:Y:S03]  /*8350*/  LEA R112, R46, UR44, 0x3 ;  /* 0x0000002c2e707c11 */ /* 0x000fe6000f8e18ff */
[----:B------:R-:W-:Y:S02]  /*8360*/  @P6 LEA R52, R52, UR44, 0x3 ;  /* 0x0000002c34346c11 */ /* 0x000fe4000f8e18ff */
[----:B------:R-:W-:Y:S02]  /*8370*/  @P6 SHF.L.U32 R103, R93, 0x1f, RZ ;  /* 0x0000001f5d676819 */ /* 0x000fe400000006ff */
[----:B------:R-:W-:Y:S04]  /*8380*/  @P6 IADD3 R52, PT, PT, R52, 0x40, RZ ;  /* 0x0000004034346810 */ /* 0x000fe80007ffe0ff */
[----:B------:R-:W-:Y:S01]  /*8390*/  @P6 PRMT R63, R63, 0x654, R52 ;  /* 0x000006543f3f6816 */ /* 0x000fe20000000034 */
[C---:B-1----:R-:W-:Y:S01]  /*83a0*/  FMUL R0, R38.reuse, R4 ;  /* 0x0000000426007220 */ /* 0x042fe20000400000 */
        /* <DEDUP_REMOVED lines=18> */
[----:B----4-:R-:W-:Y:S01]  /*84d0*/  SHF.L.U32 R43, R57, 0x10, RZ ;  /* 0x00000010392b7819 */ /* 0x010fe200000006ff */
        /* <DEDUP_REMOVED lines=109> */
.L_x_125:
[----:B------:R-:W-:Y:S05]  /*8bb0*/  BSYNC.RECONVERGENT B0 ;  /* 0x0000000000007941 */ /* 0x000fea0003800200 */
.L_x_124:
        /* <DEDUP_REMOVED lines=20> */
.L_x_129:
[----:B------:R-:W-:Y:S05]  /*8d00*/  BSYNC B0 ;  /* 0x0000000000007941 */ /* 0x000fea0003800000 */
.L_x_128:
[----:B------:R-:W-:Y:S11]  /*8d10*/  ISETP.NE.AND P0, PT, R61, RZ, PT ;  /* 0x000000ff3d00720c */ /* 0x000ff60003f05270 */
[----:B------:R-:W-:Y:S02]  /*8d20*/  @!UPT UIADD3 URZ, UPT, UPT, URZ, URZ, URZ ;  /* 0x000000fffffff290 */ /* 0x000fe4000fffe0ff */
[----:B------:R-:W-:Y:S01]  /*8d30*/  @P0 IADD3 R2, PT, PT, R94, R5, RZ ;  /* 0x000000055e020210 */ /* 0x000fe20007ffe0ff */
[----:B------:R-:W-:Y:S05]  /*8d40*/  @P0 WARPSYNC.ALL ;  /* 0x0000000000000948 */ /* 0x000fea0003800000 */
[----:B------:R3:W4:Y:S04]  /*8d50*/  @P0 LDSM.16.M88.4 R48, [R46+UR44+0x400] ;  /* 0x0004002c2e30083b */ /* 0x0007280008000200 */
[----:B------:R3:W1:Y:S04]  /*8d60*/  @P0 LDSM.16.M88.4 R56, [R0+0x400] ;  /* 0x000400000038083b */ /* 0x0006680000000200 */
[----:B------:R3:W1:Y:S04]  /*8d70*/  @P0 LDSM.16.M88.4 R64, [R5+0x400] ;  /* 0x000400000540083b */ /* 0x0006680000000200 */
[----:B------:R3:W1:Y:S02]  /*8d80*/  @P0 LDSM.16.M88.4 R72, [R2+0x400] ;  /* 0x000400000248083b */ /* 0x0006640000000200 */
.L_x_127:
[----:B------:R-:W-:Y:S05]  /*8d90*/  BSYNC B1 ;  /* 0x0000000000017941 */ /* 0x000fea0003800000 */
.L_x_126:
        /* <DEDUP_REMOVED lines=11> */
[----:B---3--:R-:W3:Y:S01]  /*8e50*/  LDC.64 R2, c[0x4][R3] ;  /* 0x0100000003027b82 */ /* 0x008ee20000000a00 */
[----:B------:R-:W4:Y:S01]  /*8e60*/  LDCU.64 UR4, c[0x4][0x10] ;  /* 0x01000200ff0477ac */ /* 0x000f220008000a00 */
[----:B--2---:R-:W-:Y:S01]  /*8e70*/  MOV R5, UR9 ;  /* 0x0000000900057c02 */ /* 0x004fe20008000f00 */
[----:B------:R-:W-:Y:S01]  /*8e80*/  IMAD.U32 R4, RZ, RZ, UR8 ;  /* 0x00000008ff047e24 */ /* 0x000fe2000f8e00ff */
[----:B-----5:R-:W-:Y:S01]  /*8e90*/  MOV R7, UR7 ;  /* 0x0000000700077c02 */ /* 0x020fe20008000f00 */
[----:B------:R-:W-:Y:S01]  /*8ea0*/  IMAD.U32 R6, RZ, RZ, UR6 ;  /* 0x00000006ff067e24 */ /* 0x000fe2000f8e00ff */
[----:B----4-:R-:W-:Y:S01]  /*8eb0*/  MOV R11, UR5 ;  /* 0x00000005000b7c02 */ /* 0x010fe20008000f00 */
[----:B------:R-:W-:Y:S02]  /*8ec0*/  IMAD.U32 R10, RZ, RZ, UR4 ;  /* 0x00000004ff0a7e24 */ /* 0x000fe4000f8e00ff */
[----:B------:R-:W-:Y:S07]  /*8ed0*/  LEPC R20, `(.L_x_131) ;  /* 0x000000001014794e */ /* 0x000fee0000000000 */
[----:B-1-3--:R-:W-:Y:S05]  /*8ee0*/  CALL.ABS.NOINC R2 ;  /* 0x0000000002007343 */ /* 0x00afea0003c00000 */
.L_x_131:
[----:B------:R-:W-:Y:S01]  /*8ef0*/  ISETP.NE.AND P0, PT, R96, RZ, PT ;  /* 0x000000ff6000720c */ /* 0x000fe20003f05270 */
[----:B------:R-:W-:Y:S05]  /*8f00*/  WARPSYNC.ALL ;  /* 0x0000000000007948 */ /* 0x000fea0003800000 */
[----:B------:R-:W-:Y:S01]  /*8f10*/  R2UR UR4, R39 ;  /* 0x00000000270472ca */ /* 0x000fe200000e0000 */
[----:B------:R-:W-:Y:S01]  /*8f20*/  BSSY.RECONVERGENT B0, `(.L_x_132) ;  /* 0x000008d000007945 */ /* 0x000fe20003800200 */
[C---:B----4-:R-:W-:Y:S02]  /*8f30*/  SHF.L.U32 R40, R48.reuse, 0x10, RZ ;  /* 0x0000001030287819 */ /* 0x050fe400000006ff */
[----:B------:R-:W-:Y:S02]  /*8f40*/  LOP3.LUT R42, R48, 0xffff0000, RZ, 0xc0, !PT ;  /* 0xffff0000302a7812 */ /* 0x000fe400078ec0ff */
[C---:B------:R-:W-:Y:S02]  /*8f50*/  SHF.L.U32 R43, R49.reuse, 0x10, RZ ;  /* 0x00000010312b7819 */ /* 0x040fe400000006ff */
[----:B------:R-:W-:Y:S02]  /*8f60*/  LOP3.LUT R44, R49, 0xffff0000, RZ, 0xc0, !PT ;  /* 0xffff0000312c7812 */ /* 0x000fe400078ec0ff */
[C---:B------:R-:W-:Y:S02]  /*8f70*/  SHF.L.U32 R45, R50.reuse, 0x10, RZ ;  /* 0x00000010322d7819 */ /* 0x040fe400000006ff */
[----:B---3--:R-:W-:Y:S01]  /*8f80*/  LOP3.LUT R46, R50, 0xffff0000, RZ, 0xc0, !PT ;  /* 0xffff0000322e7812 */ /* 0x008fe200078ec0ff */
[----:B------:R-:W2:Y:S01]  /*8f90*/  LDTM.16dp256bit.x8 R4, tmem[UR4+0xc0] ;  /* 0x0000c004000479ee */ /* 0x000ea200081a0000 */
[C---:B------:R-:W-:Y:S01]  /*8fa0*/  SHF.L.U32 R47, R51.reuse, 0x10, RZ ;  /* 0x00000010332f7819 */ /* 0x040fe200000006ff */
[----:B------:R-:W-:Y:S01]  /*8fb0*/  NOP ;  /* 0x0000000000007918 */ /* 0x000fe20000000000 */
[----:B------:R-:W-:Y:S02]  /*8fc0*/  LOP3.LUT R49, R51, 0xffff0000, RZ, 0xc0, !PT ;  /* 0xffff000033317812 */ /* 0x000fe400078ec0ff */
[----:B------:R-:W-:Y:S02]  /*8fd0*/  R2UR UR5, R100 ;  /* 0x00000000640572ca */ /* 0x000fe400000e0000 */
[C---:B-1----:R-:W-:Y:S02]  /*8fe0*/  SHF.L.U32 R48, R56.reuse, 0x10, RZ ;  /* 0x0000001038307819 */ /* 0x042fe400000006ff */
[----:B------:R-:W-:Y:S02]  /*8ff0*/  LOP3.LUT R51, R56, 0xffff0000, RZ, 0xc0, !PT ;  /* 0xffff000038337812 */ /* 0x000fe400078ec0ff */
[C---:B------:R-:W-:Y:S02]  /*9000*/  SHF.L.U32 R50, R57.reuse, 0x10, RZ ;  /* 0x0000001039327819 */ /* 0x040fe400000006ff */
[----:B------:R-:W-:Y:S02]  /*9010*/  LOP3.LUT R52, R57, 0xffff0000, RZ, 0xc0, !PT ;  /* 0xffff000039347812 */ /* 0x000fe400078ec0ff */
[C---:B------:R-:W-:Y:S02]  /*9020*/  SHF.L.U32 R53, R58.reuse, 0x10, RZ ;  /* 0x000000103a357819 */ /* 0x040fe400000006ff */
[----:B------:R-:W-:Y:S01]  /*9030*/  LOP3.LUT R54, R58, 0xffff0000, RZ, 0xc0, !PT ;  /* 0xffff00003a367812 */ /* 0x000fe200078ec0ff */
[----:B------:R-:W-:Y:S01]  /*9040*/  UIADD3 UR4, UPT, UPT, UR5, 0xb0, URZ ;  /* 0x000000b005047890 */ /* 0x000fe2000fffe0ff */
[C---:B------:R-:W-:Y:S02]  /*9050*/  SHF.L.U32 R55, R59.reuse, 0x10, RZ ;  /* 0x000000103b377819 */ /* 0x040fe400000006ff */
[----:B------:R-:W-:Y:S01]  /*9060*/  LOP3.LUT R56, R59, 0xffff0000, RZ, 0xc0, !PT ;  /* 0xffff00003b387812 */ /* 0x000fe200078ec0ff */
[----:B------:R-:W-:Y:S01]  /*9070*/  UPRMT UR4, UR52, 0x654, UR4 ;  /* 0x0000065434047896 */ /* 0x000fe20008000004 */
[----:B------:R-:W-:Y:S01]  /*9080*/  SHF.L.U32 R57, R64, 0x10, RZ ;  /* 0x0000001040397819 */ /* 0x000fe200000006ff */
[C---:B--2---:R-:W-:Y:S01]  /*9090*/  FMUL R4, R38.reuse, R4 ;  /* 0x0000000426047220 */ /* 0x044fe20000400000 */
[C---:B------:R-:W-:Y:S01]  /*90a0*/  FMUL R5, R38.reuse, R5 ;  /* 0x0000000526057220 */ /* 0x040fe20000400000 */
[----:B------:R-:W-:Y:S01]  /*90b0*/  FMUL R6, R38, R6 ;  /* 0x0000000626067220 */ /* 0x000fe20000400000 */
[----:B------:R-:W-:Y:S01]  /*90c0*/  LOP3.LUT R58, R64, 0xffff0000, RZ, 0xc0, !PT ;  /* 0xffff0000403a7812 */ /* 0x000fe200078ec0ff */
[C---:B------:R-:W-:Y:S01]  /*90d0*/  FFMA R4, R41.reuse, R40, R4 ;  /* 0x0000002829047223 */ /* 0x040fe20000000004 */
[----:B------:R-:W-:Y:S01]  /*90e0*/  FFMA R5, R41, R42, R5 ;  /* 0x0000002a29057223 */ /* 0x000fe20000000005 */
[----:B------:R-:W-:Y:S01]  /*90f0*/  SHF.L.U32 R59, R65, 0x10, RZ ;  /* 0x00000010413b7819 */ /* 0x000fe200000006ff */
[----:B------:R-:W-:Y:S01]  /*9100*/  SYNCS.ARRIVE.TRANS64.RED.A1T0 RZ, [UR4], RZ ;  /* 0x000000ffffff79a7 */ /* 0x000fe20008100404 */
[----:B------:R-:W-:Y:S01]  /*9110*/  FFMA R6, R41, R43, R6 ;  /* 0x0000002b29067223 */ /* 0x000fe20000000006 */
[C---:B------:R-:W-:Y:S01]  /*9120*/  FMUL R7, R38.reuse, R7 ;  /* 0x0000000726077220 */ /* 0x040fe20000400000 */
[----:B------:R-:W-:Y:S01]  /*9130*/  LOP3.LUT R60, R65, 0xffff0000, RZ, 0xc0, !PT ;  /* 0xffff0000413c7812 */ /* 0x000fe200078ec0ff */
[C---:B------:R-:W-:Y:S01]  /*9140*/  FMUL R8, R38.reuse, R8 ;  /* 0x0000000826087220 */ /* 0x040fe20000400000 */
[----:B------:R-:W-:Y:S01]  /*9150*/  F2FP.BF16.F32.PACK_AB R104, R5, R4 ;  /* 0x000000040568723e */ /* 0x000fe200000010ff */
[C---:B------:R-:W-:Y:S01]  /*9160*/  FFMA R7, R41.reuse, R44, R7 ;  /* 0x0000002c29077223 */ /* 0x040fe20000000007 */
[----:B------:R-:W-:Y:S01]  /*9170*/  FMUL R9, R38, R9 ;  /* 0x0000000926097220 */ /* 0x000fe20000400000 */
[----:B------:R-:W-:Y:S01]  /*9180*/  FFMA R8, R41, R45, R8 ;  /* 0x0000002d29087223 */ /* 0x000fe20000000008 */
[----:B------:R-:W-:Y:S01]  /*9190*/  SHF.L.U32 R61, R66, 0x10, RZ ;  /* 0x00000010423d7819 */ /* 0x000fe200000006ff */
[C---:B------:R-:W-:Y:S01]  /*91a0*/  FMUL R0, R38.reuse, R10 ;  /* 0x0000000a26007220 */ /* 0x040fe20000400000 */
[----:B------:R-:W-:Y:S01]  /*91b0*/  F2FP.BF16.F32.PACK_AB R105, R7, R6 ;  /* 0x000000060769723e */ /* 0x000fe200000010ff */
[C---:B------:R-:W-:Y:S01]  /*91c0*/  FFMA R9, R41.reuse, R46, R9 ;  /* 0x0000002e29097223 */ /* 0x040fe20000000009 */
[----:B------:R-:W-:Y:S01]  /*91d0*/  FMUL R2, R38, R11 ;  /* 0x0000000b26027220 */ /* 0x000fe20000400000 */
[----:B------:R-:W-:Y:S01]  /*91e0*/  FFMA R0, R41, R47, R0 ;  /* 0x0000002f29007223 */ /* 0x000fe20000000000 */
[----:B------:R-:W-:Y:S01]  /*91f0*/  LOP3.LUT R62, R66, 0xffff0000, RZ, 0xc0, !PT ;  /* 0xffff0000423e7812 */ /* 0x000fe200078ec0ff */
[C---:B------:R-:W-:Y:S01]  /*9200*/  FMUL R3, R38.reuse, R12 ;  /* 0x0000000c26037220 */ /* 0x040fe20000400000 */
[----:B------:R-:W-:Y:S01]  /*9210*/  F2FP.BF16.F32.PACK_AB R106, R9, R8 ;  /* 0x00000008096a723e */ /* 0x000fe200000010ff */
[C---:B------:R-:W-:Y:S01]  /*9220*/  FFMA R2, R41.reuse, R49, R2 ;  /* 0x0000003129027223 */ /* 0x040fe20000000002 */
[C---:B------:R-:W-:Y:S01]  /*9230*/  FMUL R10, R38.reuse, R13 ;  /* 0x0000000d260a7220 */ /* 0x040fe20000400000 */
[----:B------:R-:W-:Y:S01]  /*9240*/  FFMA R3, R41, R48, R3 ;  /* 0x0000003029037223 */ /* 0x000fe20000000003 */
[----:B------:R-:W-:Y:S01]  /*9250*/  SHF.L.U32 R63, R67, 0x10, RZ ;  /* 0x00000010433f7819 */ /* 0x000fe200000006ff */
[----:B------:R-:W-:Y:S01]  /*9260*/  FMUL R11, R38, R14 ;  /* 0x0000000e260b7220 */ /* 0x000fe20000400000 */
[----:B------:R-:W-:Y:S01]  /*9270*/  F2FP.BF16.F32.PACK_AB R107, R2, R0 ;  /* 0x00000000026b723e */ /* 0x000fe200000010ff */
[C---:B------:R-:W-:Y:S01]  /*9280*/  FFMA R10, R41.reuse, R51, R10 ;  /* 0x00000033290a7223 */ /* 0x040fe2000000000a */
[----:B------:R-:W-:Y:S01]  /*9290*/  FMUL R15, R38, R15 ;  /* 0x0000000f260f7220 */ /* 0x000fe20000400000 */
[----:B------:R-:W-:Y:S01]  /*92a0*/  FFMA R11, R41, R50, R11 ;  /* 0x00000032290b7223 */ /* 0x000fe2000000000b */
[----:B------:R-:W-:Y:S01]  /*92b0*/  LOP3.LUT R64, R67, 0xffff0000, RZ, 0xc0, !PT ;  /* 0xffff000043407812 */ /* 0x000fe200078ec0ff */
[----:B------:R1:W-:Y:S01]  /*92c0*/  STSM.16.M88.4 [R99+0x6400], R104 ;  /* 0x0064006863007844 */ /* 0x0003e20000000200 */
[----:B------:R-:W-:Y:S01]  /*92d0*/  F2FP.BF16.F32.PACK_AB R108, R10, R3 ;  /* 0x000000030a6c723e */ /* 0x000fe200000010ff */
[C---:B------:R-:W-:Y:S01]  /*92e0*/  FFMA R15, R41.reuse, R52, R15 ;  /* 0x00000034290f7223 */ /* 0x040fe2000000000f */
[C---:B------:R-:W-:Y:S01]  /*92f0*/  FMUL R12, R38.reuse, R16 ;  /* 0x00000010260c7220 */ /* 0x040fe20000400000 */
[C---:B------:R-:W-:Y:S01]  /*9300*/  FMUL R13, R38.reuse, R17 ;  /* 0x00000011260d7220 */ /* 0x040fe20000400000 */
[----:B------:R-:W-:Y:S01]  /*9310*/  FMUL R14, R38, R18 ;  /* 0x00000012260e7220 */ /* 0x000fe20000400000 */
[----:B------:R-:W-:Y:S01]  /*9320*/  SHF.L.U32 R65, R72, 0x10, RZ ;  /* 0x0000001048417819 */ /* 0x000fe200000006ff */
[----:B------:R-:W-:Y:S01]  /*9330*/  FFMA R12, R41, R53, R12 ;  /* 0x00000035290c7223 */ /* 0x000fe2000000000c */
[----:B------:R-:W-:Y:S01]  /*9340*/  F2FP.BF16.F32.PACK_AB R109, R15, R11 ;  /* 0x0000000b0f6d723e */ /* 0x000fe200000010ff */
[C---:B------:R-:W-:Y:S01]  /*9350*/  FFMA R13, R41.reuse, R54, R13 ;  /* 0x00000036290d7223 */ /* 0x040fe2000000000d */
[----:B------:R-:W-:Y:S01]  /*9360*/  FFMA R14, R41, R55, R14 ;  /* 0x00000037290e7223 */ /* 0x000fe2000000000e */
[----:B------:R-:W-:Y:S01]  /*9370*/  FMUL R19, R38, R19 ;  /* 0x0000001326137220 */ /* 0x000fe20000400000 */
[----:B------:R-:W-:Y:S01]  /*9380*/  LOP3.LUT R66, R72, 0xffff0000, RZ, 0xc0, !PT ;  /* 0xffff000048427812 */ /* 0x000fe200078ec0ff */
[C---:B------:R-:W-:Y:S01]  /*9390*/  FMUL R16, R38.reuse, R20 ;  /* 0x0000001426107220 */ /* 0x040fe20000400000 */
[----:B------:R-:W-:Y:S01]  /*93a0*/  F2FP.BF16.F32.PACK_AB R110, R13, R12 ;  /* 0x0000000c0d6e723e */ /* 0x000fe200000010ff */
[C---:B------:R-:W-:Y:S01]  /*93b0*/  FFMA R19, R41.reuse, R56, R19 ;  /* 0x0000003829137223 */ /* 0x040fe20000000013 */
[C---:B------:R-:W-:Y:S01]  /*93c0*/  FMUL R17, R38.reuse, R21 ;  /* 0x0000001526117220 */ /* 0x040fe20000400000 */
[----:B------:R-:W-:Y:S01]  /*93d0*/  FFMA R16, R41, R57, R16 ;  /* 0x0000003929107223 */ /* 0x000fe20000000010 */
[----:B------:R-:W-:Y:S01]  /*93e0*/  SHF.L.U32 R67, R73, 0x10, RZ ;  /* 0x0000001049437819 */ /* 0x000fe200000006ff */
[C---:B------:R-:W-:Y:S01]  /*93f0*/  FMUL R18, R38.reuse, R22 ;  /* 0x0000001626127220 */ /* 0x040fe20000400000 */
[----:B------:R-:W-:Y:S01]  /*9400*/  F2FP.BF16.F32.PACK_AB R111, R19, R14 ;  /* 0x0000000e136f723e */ /* 0x000fe200000010ff */
[C---:B------:R-:W-:Y:S01]  /*9410*/  FFMA R17, R41.reuse, R58, R17 ;  /* 0x0000003a29117223 */ /* 0x040fe20000000011 */
[C---:B------:R-:W-:Y:S01]  /*9420*/  FMUL R23, R38.reuse, R23 ;  /* 0x0000001726177220 */ /* 0x040fe20000400000 */
        /* <DEDUP_REMOVED lines=12> */
[C---:B------:R-:W-:Y:S01]  /*94f0*/  FMUL R27, R38.reuse, R27 ;  /* 0x0000001b261b7220 */ /* 0x040fe20000400000 */
[C---:B------:R-:W-:Y:S01]  /*9500*/  FMUL R24, R38.reuse, R28 ;  /* 0x0000001c26187220 */ /* 0x040fe20000400000 */
[C---:B------:R-:W-:Y:S01]  /*9510*/  FMUL R25, R38.reuse, R29 ;  /* 0x0000001d26197220 */ /* 0x040fe20000400000 */
[C---:B------:R-:W-:Y:S01]  /*9520*/  FFMA R22, R41.reuse, R63, R22 ;  /* 0x0000003f29167223 */ /* 0x040fe20000000016 */
[C---:B------:R-:W-:Y:S01]  /*9530*/  FMUL R26, R38.reuse, R30 ;  /* 0x0000001e261a7220 */ /* 0x040fe20000400000 */
[C---:B------:R-:W-:Y:S01]  /*9540*/  FFMA R27, R41.reuse, R64, R27 ;  /* 0x00000040291b7223 */ /* 0x040fe2000000001b */
[----:B------:R-:W-:Y:S01]  /*9550*/  FMUL R31, R38, R31 ;  /* 0x0000001f261f7220 */ /* 0x000fe20000400000 */
[C---:B------:R-:W-:Y:S01]  /*9560*/  FFMA R24, R41.reuse, R65, R24 ;  /* 0x0000004129187223 */ /* 0x040fe20000000018 */
[----:B------:R-:W-:Y:S01]  /*9570*/  LOP3.LUT R70, R74, 0xffff0000, RZ, 0xc0, !PT ;  /* 0xffff00004a467812 */ /* 0x000fe200078ec0ff */
[C---:B------:R-:W-:Y:S01]  /*9580*/  FMUL R28, R38.reuse, R32 ;  /* 0x00000020261c7220 */ /* 0x040fe20000400000 */
[----:B------:R-:W-:Y:S01]  /*9590*/  FFMA R25, R41, R66, R25 ;  /* 0x0000004229197223 */ /* 0x000fe20000000019 */
[----:B------:R-:W-:Y:S01]  /*95a0*/  SHF.L.U32 R71, R75, 0x10, RZ ;  /* 0x000000104b477819 */ /* 0x000fe200000006ff */
[C---:B------:R-:W-:Y:S01]  /*95b0*/  FMUL R29, R38.reuse, R33 ;  /* 0x00000021261d7220 */ /* 0x040fe20000400000 */
[----:B------:R-:W-:Y:S01]  /*95c0*/  FFMA R26, R41, R67, R26 ;  /* 0x00000043291a7223 */ /* 0x000fe2000000001a */
[----:B------:R-:W-:Y:S01]  /*95d0*/  LOP3.LUT R72, R75, 0xffff0000, RZ, 0xc0, !PT ;  /* 0xffff00004b487812 */ /* 0x000fe200078ec0ff */
        /* <DEDUP_REMOVED lines=33> */
.L_x_133:
[----:B------:R-:W-:Y:S05]  /*97f0*/  BSYNC.RECONVERGENT B0 ;  /* 0x0000000000007941 */ /* 0x000fea0003800200 */
.L_x_132:
[----:B------:R-:W-:Y:S01]  /*9800*/  BAR.SYNC.DEFER_BLOCKING 0x1, 0x80 ;  /* 0x0042000000007b1d */ /* 0x000fe20000010000 */
[----:B------:R-:W-:Y:S01]  /*9810*/  UISETP.NE.AND UP0, UPT, UR47, -0x4, UPT ;  /* 0xfffffffc2f00788c */ /* 0x000fe2000bf05270 */
[----:B------:R-:W-:Y:S08]  /*9820*/  IADD3 R0, PT, PT, R36, 0x1, RZ ;  /* 0x0000000124007810 */ /* 0x000ff00007ffe0ff */
[----:B------:R-:W-:Y:S05]  /*9830*/  BRA.U !UP0, `(.L_x_134) ;  /* 0x0000000108287547 */ /* 0x000fea000b800000 */
[----:B------:R-:W-:Y:S01]  /*9840*/  ISETP.NE.AND P0, PT, R97, RZ, PT ;  /* 0x000000ff6100720c */ /* 0x000fe20003f05270 */
[----:B------:R-:W-:Y:S01]  /*9850*/  IMAD.U32 R3, RZ, RZ, UR46 ;  /* 0x0000002eff037e24 */ /* 0x000fe2000f8e00ff */
[----:B------:R-:W-:Y:S01]  /*9860*/  UIADD3 UR4, UPT, UPT, UR46, 0x1, URZ ;  /* 0x000000012e047890 */ /* 0x000fe2000fffe0ff */
[----:B------:R-:W-:Y:S03]  /*9870*/  IMAD.U32 R2, RZ, RZ, UR52 ;  /* 0x00000034ff027e24 */ /* 0x000fe6000f8e00ff */
[----:B------:R-:W-:Y:S04]  /*9880*/  UISETP.NE.AND UP0, UPT, UR4, 0x4, UPT ;  /* 0x000000040400788c */ /* 0x000fe8000bf05270 */
[----:B------:R-:W-:Y:S03]  /*9890*/  USEL UR46, UR4, URZ, UP0 ;  /* 0x000000ff042e7287 */ /* 0x000fe60008000000 */
[----:B------:R-:W-:Y:S05]  /*98a0*/  @P0 LEA R3, R3, UR44, 0x3 ;  /* 0x0000002c03030c11 */ /* 0x000fea000f8e18ff */
[----:B------:R-:W-:Y:S05]  /*98b0*/  @P0 VIADD R3, R3, 0x40 ;  /* 0x0000004003030836 */ /* 0x000fea0000000000 */
[----:B------:R-:W-:Y:S04]  /*98c0*/  @P0 PRMT R2, R2, 0x654, R3 ;  /* 0x0000065402020816 */ /* 0x000fe80000000003 */
[----:B------:R2:W-:Y:S03]  /*98d0*/  @P0 SYNCS.ARRIVE.TRANS64.RED.A1T0 RZ, [R2+URZ], RZ ;  /* 0x000000ff02ff09a7 */ /* 0x0005e600081004ff */
.L_x_134:
[----:B------:R-:W-:Y:S01]  /*98e0*/  R2UR UR4, R87 ;  /* 0x00000000570472ca */ /* 0x000fe200000e0000 */
[----:B------:R-:W-:Y:S01]  /*98f0*/  UISETP.NE.AND UP0, UPT, UR62, URZ, UPT ;  /* 0x000000ff3e00728c */ /* 0x000fe2000bf05270 */
[----:B------:R-:W-:Y:S01]  /*9900*/  ISETP.NE.AND P0, PT, R90, 0x2, PT ;  /* 0x000000025a00780c */ /* 0x000fe20003f05270 */
[----:B------:R-:W-:Y:S01]  /*9910*/  UIADD3 UR16, UPT, UPT, UR38, UR63, URZ ;  /* 0x0000003f26107290 */ /* 0x000fe2000fffe0ff */
[----:B------:R-:W-:Y:S01]  /*9920*/  ISETP.NE.AND P1, PT, R0, 0x4, PT ;  /* 0x000000040000780c */ /* 0x000fe20003f25270 */
[----:B------:R-:W-:Y:S01]  /*9930*/  UIADD3 UR47, UPT, UPT, UR47, 0x4, URZ ;  /* 0x000000042f2f7890 */ /* 0x000fe2000fffe0ff */
[----:B--2---:R-:W-:Y:S01]  /*9940*/  SEL R2, RZ, 0x1, P0 ;  /* 0x00000001ff027807 */ /* 0x004fe20000000000 */
[----:B------:R-:W-:Y:S01]  /*9950*/  UMOV UR36, UR61 ;  /* 0x0000003d00247c82 */ /* 0x000fe20008000000 */
[----:B------:R-:W-:Y:S02]  /*9960*/  SEL R3, RZ, 0x1, P1 ;  /* 0x00000001ff037807 */ /* 0x000fe40000800000 */
[----:B------:R-:W-:Y:S02]  /*9970*/  LOP3.LUT R91, R91, R2, RZ, 0x3c, !PT ;  /* 0x000000025b5b7212 */ /* 0x000fe400078e3cff */
[----:B------:R-:W-:Y:S01]  /*9980*/  LOP3.LUT R92, R92, R3, RZ, 0x3c, !PT ;  /* 0x000000035c5c7212 */ /* 0x000fe200078e3cff */
[----:B------:R-:W-:Y:S01]  /*9990*/  UIADD3 UR20, UPT, UPT, UR37, UR4, URZ ;  /* 0x0000000425147290 */ /* 0x000fe2000fffe0ff */
[----:B------:R-:W-:Y:S02]  /*99a0*/  SEL R90, R90, RZ, P0 ;  /* 0x000000ff5a5a7207 */ /* 0x000fe40000000000 */
[----:B------:R-:W-:Y:S01]  /*99b0*/  SEL R36, R0, RZ, P1 ;  /* 0x000000ff00247207 */ /* 0x000fe20000800000 */
[----:B------:R-:W-:Y:S08]  /*99c0*/  BRA.U UP0, `(.L_x_135) ;  /* 0xffffffbd00ac7547 */ /* 0x000ff0000b83ffff */
[----:B------:R-:W2:Y:S01]  /*99d0*/  LDCU.64 UR4, c[0x0][0x888] ;  /* 0x00011100ff0477ac */ /* 0x000ea20008000a00 */
[----:B------:R-:W3:Y:S01]  /*99e0*/  LDCU.64 UR6, c[0x0][0x890] ;  /* 0x00011200ff0677ac */ /* 0x000ee20008000a00 */
[----:B--2---:R-:W-:Y:S02]  /*99f0*/  ISETP.NE.U32.AND P2, PT, RZ, UR4, PT ;  /* 0x00000004ff007c0c */ /* 0x004fe4000bf45070 */
[----:B---3--:R-:W-:Y:S02]  /*9a00*/  ISETP.NE.U32.AND P1, PT, RZ, UR6, PT ;  /* 0x00000006ff007c0c */ /* 0x008fe4000bf25070 */
[----:B------:R-:W-:Y:S02]  /*9a10*/  ISETP.NE.AND.EX P2, PT, RZ, UR5, PT, P2 ;  /* 0x00000005ff007c0c */ /* 0x000fe4000bf45320 */
[----:B------:R-:W-:-:S13]  /*9a20*/  ISETP.NE.AND.EX P0, PT, RZ, UR7, PT, P1 ;  /* 0x00000007ff007c0c */ /* 0x000fda000bf05310 */
[----:B------:R-:W-:Y:S05]  /*9a30*/  @P2 BRA P0, `(.L_x_136) ;  /* 0x00000000003c2947 */ /* 0x000fea0000000000 */
[----:B------:R-:W-:-:S13]  /*9a40*/  ISETP.NE.AND.EX P1, PT, RZ, UR7, PT, P1 ;  /* 0x00000007ff007c0c */ /* 0x000fda000bf25310 */
[----:B------:R-:W-:Y:S05]  /*9a50*/  @P1 BRA `(.L_x_137) ;  /* 0x00000000000c1947 */ /* 0x000fea0003800000 */
[----:B------:R-:W-:-:S13]  /*9a60*/  FSETP.NEU.AND P0, PT, R41, RZ, PT ;  /* 0x000000ff2900720b */ /* 0x000fda0003f0d000 */
[----:B------:R-:W-:Y:S05]  /*9a70*/  @!P0 EXIT ;  /* 0x000000000000894d */ /* 0x000fea0003800000 */
[----:B------:R-:W-:Y:S05]  /*9a80*/  BRA `(.L_x_136) ;  /* 0x0000000000287947 */ /* 0x000fea0003800000 */
.L_x_137:
[----:B------:R-:W-:Y:S01]  /*9a90*/  ISETP.NE.AND P0, PT, R89, RZ, PT ;  /* 0x000000ff5900720c */ /* 0x000fe20003f05270 */
[----:B------:R-:W-:-:S12]  /*9aa0*/  BSSY.RECONVERGENT B0, `(.L_x_136) ;  /* 0x0000008000007945 */ /* 0x000fd80003800200 */
[----:B------:R-:W-:Y:S05]  /*9ab0*/  @P0 BRA `(.L_x_138) ;  /* 0x0000000000100947 */ /* 0x000fea0003800000 */
[----:B------:R-:W-:-:S04]  /*9ac0*/  ISETP.NE.U32.AND P0, PT, RZ, UR4, PT ;  /* 0x00000004ff007c0c */ /* 0x000fc8000bf05070 */
[----:B------:R-:W-:-:S13]  /*9ad0*/  ISETP.NE.AND.EX P0, PT, RZ, UR5, PT, P0 ;  /* 0x00000005ff007c0c */ /* 0x000fda000bf05300 */
[----:B------:R-:W-:Y:S05]  /*9ae0*/  @!P0 EXIT ;  /* 0x000000000000894d */ /* 0x000fea0003800000 */
[----:B------:R-:W-:Y:S05]  /*9af0*/  BRA `(.L_x_139) ;  /* 0x0000000000087947 */ /* 0x000fea0003800000 */
.L_x_138:
[----:B------:R-:W-:-:S13]  /*9b00*/  FSETP.NEU.AND P0, PT, R41, RZ, PT ;  /* 0x000000ff2900720b */ /* 0x000fda0003f0d000 */
[----:B------:R-:W-:Y:S05]  /*9b10*/  @!P0 EXIT ;  /* 0x000000000000894d */ /* 0x000fea0003800000 */
.L_x_139:
[----:B------:R-:W-:Y:S05]  /*9b20*/  BSYNC.RECONVERGENT B0 ;  /* 0x0000000000007941 */ /* 0x000fea0003800200 */
.L_x_136:
[----:B------:R-:W-:Y:S01]  /*9b30*/  ULEA UR6, UR46, UR44, 0x3 ;  /* 0x0000002c2e067291 */ /* 0x000fe2000f8e18ff */
[----:B------:R-:W-:-:S04]  /*9b40*/  DEPBAR.LE SB0, 0x0 ;  /* 0x000080000000791a */ /* 0x000fc80000000000 */
[----:B------:R-:W-:-:S04]  /*9b50*/  UIADD3 UR6, UPT, UPT, UR6, 0x40, URZ ;  /* 0x0000004006067890 */ /* 0x000fc8000fffe0ff */
[----:B------:R-:W-:-:S09]  /*9b60*/  UPRMT UR6, UR52, 0x654, UR6 ;  /* 0x0000065434067896 */ /* 0x000fd20008000006 */
[----:B------:R-:W-:Y:S01]  /*9b70*/  SYNCS.ARRIVE.TRANS64.RED.A1T0 RZ, [UR6], RZ ;  /* 0x000000ffffff79a7 */ /* 0x000fe20008100406 */
[----:B------:R-:W-:Y:S05]  /*9b80*/  EXIT ;  /* 0x000000000000794d */ /* 0x000fea0003800000 */
.L_x_24:
[----:B--2---:R2:W3:Y:S02]  /*9b90*/  SYNCS.PHASECHK.TRANS64.TRYWAIT P0, [R3+URZ+0xe0], R2 ;  /* 0x0000e002030075a7 */ /* 0x0044e400080011ff */
[----:B---3--:R-:W-:Y:S05]  /*9ba0*/  @!P0 NANOSLEEP.SYNCS 0x989680 ;  /* 0x009896800000895d */ /* 0x008fea0003900000 */
[----:B------:R-:W3:Y:S02]  /*9bb0*/  @!P0 SYNCS.PHASECHK.TRANS64 P0, [R3+URZ+0xe0], R2 ;  /* 0x0000e002030085a7 */ /* 0x000ee400080010ff */
[----:B---3--:R-:W-:Y:S05]  /*9bc0*/  @!P0 BRA `(.L_x_24) ;  /* 0xfffffffc00f08947 */ /* 0x008fea000383ffff */
[----:B------:R-:W-:Y:S05]  /*9bd0*/  BRA `(.L_x_140) ;  /* 0xffffff8000047947 */ /* 0x000fea000383ffff */
.L_x_27:
[----:B-1----:R-:W-:-:S07]  /*9be0*/  MOV R0, UR33 ;  /* 0x0000002100007c02 */ /* 0x002fce0008000f00 */
.L_x_141:
[----:B-1----:R1:W2:Y:S02]  /*9bf0*/  SYNCS.PHASECHK.TRANS64.TRYWAIT P0, [R0+URZ+0x10], R3 ;  /* 0x00001003000075a7 */ /* 0x0022a400080011ff */
[----:B--2---:R-:W-:Y:S05]  /*9c00*/  @!P0 NANOSLEEP.SYNCS 0x989680 ;  /* 0x009896800000895d */ /* 0x004fea0003900000 */
[----:B------:R-:W2:Y:S02]  /*9c10*/  @!P0 SYNCS.PHASECHK.TRANS64 P0, [R0+URZ+0x10], R3 ;  /* 0x00001003000085a7 */ /* 0x000ea400080010ff */
[----:B--2---:R-:W-:Y:S05]  /*9c20*/  @!P0 BRA `(.L_x_141) ;  /* 0xfffffffc00f08947 */ /* 0x004fea000383ffff */
[----:B------:R-:W-:Y:S05]  /*9c30*/  BRA `(.L_x_26) ;  /* 0xffffff8000507947 */ /* 0x000fea000383ffff */
.L_x_36:
[----:B-1----:R-:W-:-:S07]  /*9c40*/  MOV R0, UR33 ;  /* 0x0000002100007c02 */ /* 0x002fce0008000f00 */
.L_x_142:
[----:B-1----:R1:W2:Y:S02]  /*9c50*/  SYNCS.PHASECHK.TRANS64.TRYWAIT P0, [R0+URZ+0x10], R3 ;  /* 0x00001003000075a7 */ /* 0x0022a400080011ff */
[----:B--2---:R-:W-:Y:S05]  /*9c60*/  @!P0 NANOSLEEP.SYNCS 0x989680 ;  /* 0x009896800000895d */ /* 0x004fea0003900000 */
[----:B------:R-:W2:Y:S02]  /*9c70*/  @!P0 SYNCS.PHASECHK.TRANS64 P0, [R0+URZ+0x10], R3 ;  /* 0x00001003000085a7 */ /* 0x000ea400080010ff */
[----:B--2---:R-:W-:Y:S05]  /*9c80*/  @!P0 BRA `(.L_x_142) ;  /* 0xfffffffc00f08947 */ /* 0x004fea000383ffff */
[----:B------:R-:W-:Y:S05]  /*9c90*/  BRA `(.L_x_35) ;  /* 0xffffff84005c7947 */ /* 0x000fea000383ffff */
.L_x_43:
[----:B-1----:R1:W4:Y:S02]  /*9ca0*/  SYNCS.PHASECHK.TRANS64.TRYWAIT P0, [R3+URZ+0x70], R0 ;  /* 0x00007000030075a7 */ /* 0x00232400080011ff */
[----:B----4-:R-:W-:Y:S05]  /*9cb0*/  @!P0 NANOSLEEP.SYNCS 0x989680 ;  /* 0x009896800000895d */ /* 0x010fea0003900000 */
[----:B------:R-:W4:Y:S02]  /*9cc0*/  @!P0 SYNCS.PHASECHK.TRANS64 P0, [R3+URZ+0x70], R0 ;  /* 0x00007000030085a7 */ /* 0x000f2400080010ff */
[----:B----4-:R-:W-:Y:S05]  /*9cd0*/  @!P0 BRA `(.L_x_43) ;  /* 0xfffffffc00f08947 */ /* 0x010fea000383ffff */
[----:B------:R-:W-:Y:S05]  /*9ce0*/  BRA `(.L_x_143) ;  /* 0xffffff8800487947 */ /* 0x000fea000383ffff */
.L_x_47:
[----:B-1----:R-:W-:-:S07]  /*9cf0*/  MOV R0, UR4 ;  /* 0x0000000400007c02 */ /* 0x002fce0008000f00 */
.L_x_144:
[----:B-1----:R1:W2:Y:S02]  /*9d00*/  SYNCS.PHASECHK.TRANS64.TRYWAIT P0, [R0+URZ], R3 ;  /* 0x00000003000075a7 */ /* 0x0022a400080011ff */
[----:B--2---:R-:W-:Y:S05]  /*9d10*/  @!P0 NANOSLEEP.SYNCS 0x989680 ;  /* 0x009896800000895d */ /* 0x004fea0003900000 */
[----:B------:R-:W2:Y:S02]  /*9d20*/  @!P0 SYNCS.PHASECHK.TRANS64 P0, [R0+URZ], R3 ;  /* 0x00000003000085a7 */ /* 0x000ea400080010ff */
[----:B--2---:R-:W-:Y:S05]  /*9d30*/  @!P0 BRA `(.L_x_144) ;  /* 0xfffffffc00f08947 */ /* 0x004fea000383ffff */
[----:B------:R-:W-:Y:S05]  /*9d40*/  BRA `(.L_x_145) ;  /* 0xffffff8c00f07947 */ /* 0x000fea000383ffff */
.L_x_50:
[----:B-1----:R1:W2:Y:S02]  /*9d50*/  SYNCS.PHASECHK.TRANS64.TRYWAIT P0, [R2+URZ+0xd0], R5 ;  /* 0x0000d005020075a7 */ /* 0x0022a400080011ff */
[----:B--2---:R-:W-:Y:S05]  /*9d60*/  @!P0 NANOSLEEP.SYNCS 0x989680 ;  /* 0x009896800000895d */ /* 0x004fea0003900000 */
[----:B------:R-:W2:Y:S02]  /*9d70*/  @!P0 SYNCS.PHASECHK.TRANS64 P0, [R2+URZ+0xd0], R5 ;  /* 0x0000d005020085a7 */ /* 0x000ea400080010ff */
[----:B--2---:R-:W-:Y:S05]  /*9d80*/  @!P0 BRA `(.L_x_50) ;  /* 0xfffffffc00f08947 */ /* 0x004fea000383ffff */
[----:B------:R-:W-:Y:S05]  /*9d90*/  BRA `(.L_x_146) ;  /* 0xffffff90004c7947 */ /* 0x000fea000383ffff */
.L_x_51:
[----:B------:R-:W-:-:S07]  /*9da0*/  MOV R2, UR4 ;  /* 0x0000000400027c02 */ /* 0x000fce0008000f00 */
.L_x_147:
[----:B-1----:R1:W2:Y:S02]  /*9db0*/  SYNCS.PHASECHK.TRANS64.TRYWAIT P0, [R2+URZ+0x80], R5 ;  /* 0x00008005020075a7 */ /* 0x0022a400080011ff */
[----:B--2---:R-:W-:Y:S05]  /*9dc0*/  @!P0 NANOSLEEP.SYNCS 0x989680 ;  /* 0x009896800000895d */ /* 0x004fea0003900000 */
[----:B------:R-:W2:Y:S02]  /*9dd0*/  @!P0 SYNCS.PHASECHK.TRANS64 P0, [R2+URZ+0x80], R5 ;  /* 0x00008005020085a7 */ /* 0x000ea400080010ff */
[----:B--2---:R-:W-:Y:S05]  /*9de0*/  @!P0 BRA `(.L_x_147) ;  /* 0xfffffffc00f08947 */ /* 0x004fea000383ffff */
[----:B------:R-:W-:Y:S05]  /*9df0*/  BRA `(.L_x_148) ;  /* 0xffffff90005c7947 */ /* 0x000fea000383ffff */
.L_x_52:
[----:B-1----:R1:W2:Y:S02]  /*9e00*/  SYNCS.PHASECHK.TRANS64.TRYWAIT P1, [R2+URZ+0x70], R5 ;  /* 0x00007005020075a7 */ /* 0x0022a400080211ff */
[----:B--2---:R-:W-:Y:S05]  /*9e10*/  @!P1 NANOSLEEP.SYNCS 0x989680 ;  /* 0x009896800000995d */ /* 0x004fea0003900000 */
[----:B------:R-:W2:Y:S02]  /*9e20*/  @!P1 SYNCS.PHASECHK.TRANS64 P1, [R2+URZ+0x70], R5 ;  /* 0x00007005020095a7 */ /* 0x000ea400080210ff */
[----:B--2---:R-:W-:Y:S05]  /*9e30*/  @!P1 BRA `(.L_x_52) ;  /* 0xfffffffc00f09947 */ /* 0x004fea000383ffff */
[----:B------:R-:W-:Y:S05]  /*9e40*/  BRA `(.L_x_149) ;  /* 0xffffff90008c7947 */ /* 0x000fea000383ffff */
.L_x_55:
[----:B------:R-:W-:-:S07]  /*9e50*/  MOV R0, UR4 ;  /* 0x0000000400007c02 */ /* 0x000fce0008000f00 */
.L_x_150:
[----:B-1----:R1:W2:Y:S02]  /*9e60*/  SYNCS.PHASECHK.TRANS64.TRYWAIT P0, [R0+URZ+0x80], R3 ;  /* 0x00008003000075a7 */ /* 0x0022a400080011ff */
[----:B--2---:R-:W-:Y:S05]  /*9e70*/  @!P0 NANOSLEEP.SYNCS 0x989680 ;  /* 0x009896800000895d */ /* 0x004fea0003900000 */
[----:B------:R-:W2:Y:S02]  /*9e80*/  @!P0 SYNCS.PHASECHK.TRANS64 P0, [R0+URZ+0x80], R3 ;  /* 0x00008003000085a7 */ /* 0x000ea400080010ff */
[----:B--2---:R-:W-:Y:S05]  /*9e90*/  @!P0 BRA `(.L_x_150) ;  /* 0xfffffffc00f08947 */ /* 0x004fea000383ffff */
[----:B------:R-:W-:Y:S05]  /*9ea0*/  BRA `(.L_x_54) ;  /* 0xffffff9000e07947 */ /* 0x000fea000383ffff */
.L_x_62:
[----:B-1----:R1:W2:Y:S02]  /*9eb0*/  SYNCS.PHASECHK.TRANS64.TRYWAIT P1, [R0+URZ+0x70], R5 ;  /* 0x00007005000075a7 */ /* 0x0022a400080211ff */
[----:B--2---:R-:W-:Y:S05]  /*9ec0*/  @!P1 NANOSLEEP.SYNCS 0x989680 ;  /* 0x009896800000995d */ /* 0x004fea0003900000 */
[----:B------:R-:W2:Y:S02]  /*9ed0*/  @!P1 SYNCS.PHASECHK.TRANS64 P1, [R0+URZ+0x70], R5 ;  /* 0x00007005000095a7 */ /* 0x000ea400080210ff */
[----:B--2---:R-:W-:Y:S05]  /*9ee0*/  @!P1 BRA `(.L_x_62) ;  /* 0xfffffffc00f09947 */ /* 0x004fea000383ffff */
[----:B------:R-:W-:Y:S05]  /*9ef0*/  BRA `(.L_x_151) ;  /* 0xffffff9800747947 */ /* 0x000fea000383ffff */
.L_x_63:
[----:B------:R-:W-:-:S07]  /*9f00*/  MOV R3, UR46 ;  /* 0x0000002e00037c02 */ /* 0x000fce0008000f00 */
.L_x_152:
[----:B-1----:R1:W2:Y:S02]  /*9f10*/  SYNCS.PHASECHK.TRANS64.TRYWAIT P0, [R3+URZ+0xb0], R0 ;  /* 0x0000b000030075a7 */ /* 0x0022a400080011ff */
[----:B--2---:R-:W-:Y:S05]  /*9f20*/  @!P0 NANOSLEEP.SYNCS 0x989680 ;  /* 0x009896800000895d */ /* 0x004fea0003900000 */
[----:B------:R-:W2:Y:S02]  /*9f30*/  @!P0 SYNCS.PHASECHK.TRANS64 P0, [R3+URZ+0xb0], R0 ;  /* 0x0000b000030085a7 */ /* 0x000ea400080010ff */
[----:B--2---:R-:W-:Y:S05]  /*9f40*/  @!P0 BRA `(.L_x_152) ;  /* 0xfffffffc00f08947 */ /* 0x004fea000383ffff */
[----:B------:R-:W-:Y:S05]  /*9f50*/  BRA `(.L_x_153) ;  /* 0xffffff9800c47947 */ /* 0x000fea000383ffff */
.L_x_66:
[----:B------:R-:W-:Y:S07]  /*9f60*/  MOV R0, UR7 ;  /* 0x0000000700007c02 */ /* 0x000fee0008000f00 */
.L_x_154:
[----:B-1----:R1:W2:Y:S02]  /*9f70*/  SYNCS.PHASECHK.TRANS64.TRYWAIT P0, [R0+URZ], R3 ;  /* 0x00000003000075a7 */ /* 0x0022a400080011ff */
[----:B--2---:R-:W-:Y:S05]  /*9f80*/  @!P0 NANOSLEEP.SYNCS 0x989680 ;  /* 0x009896800000895d */ /* 0x004fea0003900000 */
[----:B------:R-:W2:Y:S02]  /*9f90*/  @!P0 SYNCS.PHASECHK.TRANS64 P0, [R0+URZ], R3 ;  /* 0x00000003000085a7 */ /* 0x000ea400080010ff */
[----:B--2---:R-:W-:Y:S05]  /*9fa0*/  @!P0 BRA `(.L_x_154) ;  /* 0xfffffffc00f08947 */ /* 0x004fea000383ffff */
[----:B------:R-:W-:Y:S05]  /*9fb0*/  BRA `(.L_x_65) ;  /* 0xffffff9800e07947 */ /* 0x000fea000383ffff */
.L_x_69:
[----:B------:R-:W-:-:S07]  /*9fc0*/  MOV R0, UR4 ;  /* 0x0000000400007c02 */ /* 0x000fce0008000f00 */
.L_x_155:
[----:B--2---:R2:W4:Y:S02]  /*9fd0*/  SYNCS.PHASECHK.TRANS64.TRYWAIT P0, [R0+URZ], R3 ;  /* 0x00000003000075a7 */ /* 0x00452400080011ff */
[----:B----4-:R-:W-:Y:S05]  /*9fe0*/  @!P0 NANOSLEEP.SYNCS 0x989680 ;  /* 0x009896800000895d */ /* 0x010fea0003900000 */
[----:B------:R-:W4:Y:S02]  /*9ff0*/  @!P0 SYNCS.PHASECHK.TRANS64 P0, [R0+URZ], R3 ;  /* 0x00000003000085a7 */ /* 0x000f2400080010ff */
[----:B----4-:R-:W-:Y:S05]  /*a000*/  @!P0 BRA `(.L_x_155) ;  /* 0xfffffffc00f08947 */ /* 0x010fea000383ffff */
[----:B------:R-:W-:Y:S05]  /*a010*/  BRA `(.L_x_156) ;  /* 0xffffffa0000c7947 */ /* 0x000fea000383ffff */
.L_x_70:
[----:B------:R-:W-:-:S07]  /*a020*/  MOV R0, UR5 ;  /* 0x0000000500007c02 */ /* 0x000fce0008000f00 */
.L_x_157:
[----:B-1----:R1:W2:Y:S02]  /*a030*/  SYNCS.PHASECHK.TRANS64.TRYWAIT P0, [R0+URZ], R3 ;  /* 0x00000003000075a7 */ /* 0x0022a400080011ff */
[----:B--2---:R-:W-:Y:S05]  /*a040*/  @!P0 NANOSLEEP.SYNCS 0x989680 ;  /* 0x009896800000895d */ /* 0x004fea0003900000 */
[----:B------:R-:W2:Y:S02]  /*a050*/  @!P0 SYNCS.PHASECHK.TRANS64 P0, [R0+URZ], R3 ;  /* 0x00000003000085a7 */ /* 0x000ea400080010ff */
[----:B--2---:R-:W-:Y:S05]  /*a060*/  @!P0 BRA `(.L_x_157) ;  /* 0xfffffffc00f08947 */ /* 0x004fea000383ffff */
[----:B------:R-:W-:Y:S05]  /*a070*/  BRA `(.L_x_158) ;  /* 0xffffffa000187947 */ /* 0x000fea000383ffff */
.L_x_71:
[----:B------:R-:W-:-:S07]  /*a080*/  MOV R0, UR5 ;  /* 0x0000000500007c02 */ /* 0x000fce0008000f00 */
.L_x_159:
[----:B-1----:R1:W2:Y:S02]  /*a090*/  SYNCS.PHASECHK.TRANS64.TRYWAIT P0, [R0+URZ], R3 ;  /* 0x00000003000075a7 */ /* 0x0022a400080011ff */
[----:B--2---:R-:W-:Y:S05]  /*a0a0*/  @!P0 NANOSLEEP.SYNCS 0x989680 ;  /* 0x009896800000895d */ /* 0x004fea0003900000 */
[----:B------:R-:W2:Y:S02]  /*a0b0*/  @!P0 SYNCS.PHASECHK.TRANS64 P0, [R0+URZ], R3 ;  /* 0x00000003000085a7 */ /* 0x000ea400080010ff */
[----:B--2---:R-:W-:Y:S05]  /*a0c0*/  @!P0 BRA `(.L_x_159) ;  /* 0xfffffffc00f08947 */ /* 0x004fea000383ffff */
[----:B------:R-:W-:Y:S05]  /*a0d0*/  BRA `(.L_x_160) ;  /* 0xffffffa000247947 */ /* 0x000fea000383ffff */
.L_x_72:
[----:B------:R-:W-:-:S07]  /*a0e0*/  MOV R0, UR4 ;  /* 0x0000000400007c02 */ /* 0x000fce0008000f00 */
.L_x_161:
[----:B-1----:R1:W2:Y:S02]  /*a0f0*/  SYNCS.PHASECHK.TRANS64.TRYWAIT P0, [R0+URZ], R3 ;  /* 0x00000003000075a7 */ /* 0x0022a400080011ff */
[----:B--2---:R-:W-:Y:S05]  /*a100*/  @!P0 NANOSLEEP.SYNCS 0x989680 ;  /* 0x009896800000895d */ /* 0x004fea0003900000 */
[----:B------:R-:W2:Y:S02]  /*a110*/  @!P0 SYNCS.PHASECHK.TRANS64 P0, [R0+URZ], R3 ;  /* 0x00000003000085a7 */ /* 0x000ea400080010ff */
[----:B--2---:R-:W-:Y:S05]  /*a120*/  @!P0 BRA `(.L_x_161) ;  /* 0xfffffffc00f08947 */ /* 0x004fea000383ffff */
[----:B------:R-:W-:Y:S05]  /*a130*/  BRA `(.L_x_162) ;  /* 0xffffffa000307947 */ /* 0x000fea000383ffff */
.L_x_77:
[----:B--2---:R2:W3:Y:S02]  /*a140*/  SYNCS.PHASECHK.TRANS64.TRYWAIT P0, [R12+URZ+0x70], R9 ;  /* 0x000070090c0075a7 */ /* 0x0044e400080011ff */
[----:B---3--:R-:W-:Y:S05]  /*a150*/  @!P0 NANOSLEEP.SYNCS 0x989680 ;  /* 0x009896800000895d */ /* 0x008fea0003900000 */
[----:B------:R-:W3:Y:S02]  /*a160*/  @!P0 SYNCS.PHASECHK.TRANS64 P0, [R12+URZ+0x70], R9 ;  /* 0x000070090c0085a7 */ /* 0x000ee400080010ff */
[----:B---3--:R-:W-:Y:S05]  /*a170*/  @!P0 BRA `(.L_x_77) ;  /* 0xfffffffc00f08947 */ /* 0x008fea000383ffff */
[----:B------:R-:W-:Y:S05]  /*a180*/  BRA `(.L_x_163) ;  /* 0xffffffa400507947 */ /* 0x000fea000383ffff */
.L_x_80:
[----:B------:R-:W-:Y:S07]  /*a190*/  MOV R0, UR21 ;  /* 0x0000001500007c02 */ /* 0x000fee0008000f00 */
.L_x_164:
[----:B--2---:R2:W3:Y:S02]  /*a1a0*/  SYNCS.PHASECHK.TRANS64.TRYWAIT P2, [R0+URZ+0x68], R11 ;  /* 0x0000680b000075a7 */ /* 0x0044e400080411ff */
[----:B---3--:R-:W-:Y:S05]  /*a1b0*/  @!P2 NANOSLEEP.SYNCS 0x989680 ;  /* 0x009896800000a95d */ /* 0x008fea0003900000 */
[----:B------:R-:W3:Y:S02]  /*a1c0*/  @!P2 SYNCS.PHASECHK.TRANS64 P2, [R0+URZ+0x68], R11 ;  /* 0x0000680b0000a5a7 */ /* 0x000ee400080410ff */
[----:B---3--:R-:W-:Y:S05]  /*a1d0*/  @!P2 BRA `(.L_x_164) ;  /* 0xfffffffc00f0a947 */ /* 0x008fea000383ffff */
[----:B------:R-:W-:Y:S05]  /*a1e0*/  BRA `(.L_x_79) ;  /* 0xffffffa800b87947 */ /* 0x000fea000383ffff */
.L_x_83:
[----:B--2---:R-:W-:Y:S07]  /*a1f0*/  MOV R0, UR21 ;  /* 0x0000001500007c02 */ /* 0x004fee0008000f00 */
.L_x_165:
[----:B--2---:R2:W3:Y:S02]  /*a200*/  SYNCS.PHASECHK.TRANS64.TRYWAIT P0, [R0+URZ+0x40], R9 ;  /* 0x00004009000075a7 */ /* 0x0044e400080011ff */
[----:B---3--:R-:W-:Y:S05]  /*a210*/  @!P0 NANOSLEEP.SYNCS 0x989680 ;  /* 0x009896800000895d */ /* 0x008fea0003900000 */
[----:B------:R-:W3:Y:S02]  /*a220*/  @!P0 SYNCS.PHASECHK.TRANS64 P0, [R0+URZ+0x40], R9 ;  /* 0x00004009000085a7 */ /* 0x000ee400080010ff */
[----:B---3--:R-:W-:Y:S05]  /*a230*/  @!P0 BRA `(.L_x_165) ;  /* 0xfffffffc00f08947 */ /* 0x008fea000383ffff */
[----:B------:R-:W-:Y:S05]  /*a240*/  BRA `(.L_x_166) ;  /* 0xffffffac00147947 */ /* 0x000fea000383ffff */
.L_x_84:
[----:B------:R-:W-:Y:S07]  /*a250*/  MOV R0, UR21 ;  /* 0x0000001500007c02 */ /* 0x000fee0008000f00 */
.L_x_167:
[----:B--2---:R2:W3:Y:S02]  /*a260*/  SYNCS.PHASECHK.TRANS64.TRYWAIT P0, [R0+URZ+0x48], R9 ;  /* 0x00004809000075a7 */ /* 0x0044e400080011ff */
[----:B---3--:R-:W-:Y:S05]  /*a270*/  @!P0 NANOSLEEP.SYNCS 0x989680 ;  /* 0x009896800000895d */ /* 0x008fea0003900000 */
[----:B------:R-:W3:Y:S02]  /*a280*/  @!P0 SYNCS.PHASECHK.TRANS64 P0, [R0+URZ+0x48], R9 ;  /* 0x00004809000085a7 */ /* 0x000ee400080010ff */
[----:B---3--:R-:W-:Y:S05]  /*a290*/  @!P0 BRA `(.L_x_167) ;  /* 0xfffffffc00f08947 */ /* 0x008fea000383ffff */
[----:B------:R-:W-:Y:S05]  /*a2a0*/  BRA `(.L_x_168) ;  /* 0xffffffac00507947 */ /* 0x000fea000383ffff */
.L_x_85:
[----:B------:R-:W-:Y:S07]  /*a2b0*/  MOV R0, UR21 ;  /* 0x0000001500007c02 */ /* 0x000fee0008000f00 */
.L_x_169:
[----:B--2---:R2:W3:Y:S02]  /*a2c0*/  SYNCS.PHASECHK.TRANS64.TRYWAIT P0, [R0+URZ+0x50], R9 ;  /* 0x00005009000075a7 */ /* 0x0044e400080011ff */
[----:B---3--:R-:W-:Y:S05]  /*a2d0*/  @!P0 NANOSLEEP.SYNCS 0x989680 ;  /* 0x009896800000895d */ /* 0x008fea0003900000 */
[----:B------:R-:W3:Y:S02]  /*a2e0*/  @!P0 SYNCS.PHASECHK.TRANS64 P0, [R0+URZ+0x50], R9 ;  /* 0x00005009000085a7 */ /* 0x000ee400080010ff */
[----:B---3--:R-:W-:Y:S05]  /*a2f0*/  @!P0 BRA `(.L_x_169) ;  /* 0xfffffffc00f08947 */ /* 0x008fea000383ffff */
[----:B------:R-:W-:Y:S05]  /*a300*/  BRA `(.L_x_170) ;  /* 0xffffffac00987947 */ /* 0x000fea000383ffff */
.L_x_86:
[----:B------:R-:W-:Y:S07]  /*a310*/  MOV R0, UR21 ;  /* 0x0000001500007c02 */ /* 0x000fee0008000f00 */
.L_x_171:
[----:B--2---:R2:W3:Y:S02]  /*a320*/  SYNCS.PHASECHK.TRANS64.TRYWAIT P0, [R0+URZ+0x58], R9 ;  /* 0x00005809000075a7 */ /* 0x0044e400080011ff */
[----:B---3--:R-:W-:Y:S05]  /*a330*/  @!P0 NANOSLEEP.SYNCS 0x989680 ;  /* 0x009896800000895d */ /* 0x008fea0003900000 */
[----:B------:R-:W3:Y:S02]  /*a340*/  @!P0 SYNCS.PHASECHK.TRANS64 P0, [R0+URZ+0x58], R9 ;  /* 0x00005809000085a7 */ /* 0x000ee400080010ff */
[----:B---3--:R-:W-:Y:S05]  /*a350*/  @!P0 BRA `(.L_x_171) ;  /* 0xfffffffc00f08947 */ /* 0x008fea000383ffff */
[----:B------:R-:W-:Y:S05]  /*a360*/  BRA `(.L_x_172) ;  /* 0xffffffac00dc7947 */ /* 0x000fea000383ffff */
.L_x_88:
[----:B------:R-:W-:-:S07]  /*a370*/  MOV R0, UR21 ;  /* 0x0000001500007c02 */ /* 0x000fce0008000f00 */
.L_x_173:
[----:B---3--:R3:W4:Y:S02]  /*a380*/  SYNCS.PHASECHK.TRANS64.TRYWAIT P0, [R0+URZ+0x40], R3 ;  /* 0x00004003000075a7 */ /* 0x00872400080011ff */
[----:B----4-:R-:W-:Y:S05]  /*a390*/  @!P0 NANOSLEEP.SYNCS 0x989680 ;  /* 0x009896800000895d */ /* 0x010fea0003900000 */
[----:B------:R-:W4:Y:S02]  /*a3a0*/  @!P0 SYNCS.PHASECHK.TRANS64 P0, [R0+URZ+0x40], R3 ;  /* 0x00004003000085a7 */ /* 0x000f2400080010ff */
[----:B----4-:R-:W-:Y:S05]  /*a3b0*/  @!P0 BRA `(.L_x_173) ;  /* 0xfffffffc00f08947 */ /* 0x010fea000383ffff */
[----:B------:R-:W-:Y:S05]  /*a3c0*/  BRA `(.L_x_174) ;  /* 0xffffffb000507947 */ /* 0x000fea000383ffff */
.L_x_89:
[----:B---3--:R-:W-:-:S07]  /*a3d0*/  MOV R0, UR21 ;  /* 0x0000001500007c02 */ /* 0x008fce0008000f00 */
.L_x_175:
[----:B---3--:R3:W4:Y:S02]  /*a3e0*/  SYNCS.PHASECHK.TRANS64.TRYWAIT P0, [R0+URZ+0x48], R3 ;  /* 0x00004803000075a7 */ /* 0x00872400080011ff */
[----:B----4-:R-:W-:Y:S05]  /*a3f0*/  @!P0 NANOSLEEP.SYNCS 0x989680 ;  /* 0x009896800000895d */ /* 0x010fea0003900000 */
[----:B------:R-:W4:Y:S02]  /*a400*/  @!P0 SYNCS.PHASECHK.TRANS64 P0, [R0+URZ+0x48], R3 ;  /* 0x00004803000085a7 */ /* 0x000f2400080010ff */
[----:B----4-:R-:W-:Y:S05]  /*a410*/  @!P0 BRA `(.L_x_175) ;  /* 0xfffffffc00f08947 */ /* 0x010fea000383ffff */
[----:B------:R-:W-:Y:S05]  /*a420*/  BRA `(.L_x_176) ;  /* 0xffffffb000407947 */ /* 0x000fea000383ffff */
.L_x_90:
[----:B---3--:R-:W-:-:S07]  /*a430*/  MOV R0, UR21 ;  /* 0x0000001500007c02 */ /* 0x008fce0008000f00 */
.L_x_177:
[----:B---3--:R3:W4:Y:S02]  /*a440*/  SYNCS.PHASECHK.TRANS64.TRYWAIT P0, [R0+URZ+0x50], R3 ;  /* 0x00005003000075a7 */ /* 0x00872400080011ff */
[----:B----4-:R-:W-:Y:S05]  /*a450*/  @!P0 NANOSLEEP.SYNCS 0x989680 ;  /* 0x009896800000895d */ /* 0x010fea0003900000 */
[----:B------:R-:W4:Y:S02]  /*a460*/  @!P0 SYNCS.PHASECHK.TRANS64 P0, [R0+URZ+0x50], R3 ;  /* 0x00005003000085a7 */ /* 0x000f2400080010ff */
[----:B----4-:R-:W-:Y:S05]  /*a470*/  @!P0 BRA `(.L_x_177) ;  /* 0xfffffffc00f08947 */ /* 0x010fea000383ffff */
[----:B------:R-:W-:Y:S05]  /*a480*/  BRA `(.L_x_178) ;  /* 0xffffffb000307947 */ /* 0x000fea000383ffff */
.L_x_92:
[----:B--2---:R2:W4:Y:S02]  /*a490*/  SYNCS.PHASECHK.TRANS64.TRYWAIT P0, [R3+URZ+0x70], R0 ;  /* 0x00007000030075a7 */ /* 0x00452400080011ff */
[----:B----4-:R-:W-:Y:S05]  /*a4a0*/  @!P0 NANOSLEEP.SYNCS 0x989680 ;  /* 0x009896800000895d */ /* 0x010fea0003900000 */
[----:B------:R-:W4:Y:S02]  /*a4b0*/  @!P0 SYNCS.PHASECHK.TRANS64 P0, [R3+URZ+0x70], R0 ;  /* 0x00007000030085a7 */ /* 0x000f2400080010ff */
[----:B----4-:R-:W-:Y:S05]  /*a4c0*/  @!P0 BRA `(.L_x_92) ;  /* 0xfffffffc00f08947 */ /* 0x010fea000383ffff */
[----:B------:R-:W-:Y:S05]  /*a4d0*/  BRA `(.L_x_179) ;  /* 0xffffffb000fc7947 */ /* 0x000fea000383ffff */
.L_x_103:
[----:B-1----:R-:W-:Y:S04]  /*a4e0*/  MOV R0, UR44 ;  /* 0x0000002c00007c02 */ /* 0x002fe80008000f00 */
[----:B------:R1:W2:Y:S03]  /*a4f0*/  SYNCS.PHASECHK.TRANS64.TRYWAIT P0, [R0+URZ+0x20], R5 ;  /* 0x00002005000075a7 */ /* 0x0002a600080011ff */
[----:B--2---:R-:W-:Y:S05]  /*a500*/  @!P0 NANOSLEEP.SYNCS 0x989680 ;  /* 0x009896800000895d */ /* 0x004fea0003900000 */
[----:B------:R-:W2:Y:S02]  /*a510*/  @!P0 SYNCS.PHASECHK.TRANS64 P0, [R0+URZ+0x20], R5 ;  /* 0x00002005000085a7 */ /* 0x000ea400080010ff */
[----:B--2---:R-:W-:Y:S05]  /*a520*/  @!P0 BRA `(.L_x_103) ;  /* 0xfffffffc00ec8947 */ /* 0x004fea000383ffff */
[----:B------:R-:W-:Y:S05]  /*a530*/  BRA `(.L_x_102) ;  /* 0xffffffc000807947 */ /* 0x000fea000383ffff */
.L_x_105:
[----:B-1----:R1:W3:Y:S02]  /*a540*/  SYNCS.PHASECHK.TRANS64.TRYWAIT P1, [R100+URZ+0x90], R3 ;  /* 0x00009003640075a7 */ /* 0x0022e400080211ff */
[----:B---3--:R-:W-:Y:S05]  /*a550*/  @!P1 NANOSLEEP.SYNCS 0x989680 ;  /* 0x009896800000995d */ /* 0x008fea0003900000 */
[----:B------:R-:W3:Y:S02]  /*a560*/  @!P1 SYNCS.PHASECHK.TRANS64 P1, [R100+URZ+0x90], R3 ;  /* 0x00009003640095a7 */ /* 0x000ee400080210ff */
[----:B---3--:R-:W-:Y:S05]  /*a570*/  @!P1 BRA `(.L_x_105) ;  /* 0xfffffffc00f09947 */ /* 0x008fea000383ffff */
[----:B------:R-:W-:Y:S05]  /*a580*/  BRA `(.L_x_104) ;  /* 0xffffffc000ac7947 */ /* 0x000fea000383ffff */
.L_x_114:
[----:B--2---:R2:W3:Y:S02]  /*a590*/  SYNCS.PHASECHK.TRANS64.TRYWAIT P0, [R3+URZ+0x20], R0 ;  /* 0x00002000030075a7 */ /* 0x0044e400080011ff */
[----:B---3--:R-:W-:Y:S05]  /*a5a0*/  @!P0 NANOSLEEP.SYNCS 0x989680 ;  /* 0x009896800000895d */ /* 0x008fea0003900000 */
[----:B------:R-:W3:Y:S02]  /*a5b0*/  @!P0 SYNCS.PHASECHK.TRANS64 P0, [R3+URZ+0x20], R0 ;  /* 0x00002000030085a7 */ /* 0x000ee400080010ff */
[----:B---3--:R-:W-:Y:S05]  /*a5c0*/  @!P0 BRA `(.L_x_114) ;  /* 0xfffffffc00f08947 */ /* 0x008fea000383ffff */
[----:B------:R-:W-:Y:S05]  /*a5d0*/  BRA `(.L_x_113) ;  /* 0xffffffcc00907947 */ /* 0x000fea000383ffff */
.L_x_122:
[----:B--2---:R2:W3:Y:S02]  /*a5e0*/  SYNCS.PHASECHK.TRANS64.TRYWAIT P0, [R103+URZ+0x20], R4 ;  /* 0x00002004670075a7 */ /* 0x0044e400080011ff */
[----:B---3--:R-:W-:Y:S05]  /*a5f0*/  @!P0 NANOSLEEP.SYNCS 0x989680 ;  /* 0x009896800000895d */ /* 0x008fea0003900000 */
[----:B------:R-:W3:Y:S02]  /*a600*/  @!P0 SYNCS.PHASECHK.TRANS64 P0, [R103+URZ+0x20], R4 ;  /* 0x00002004670085a7 */ /* 0x000ee400080010ff */
[----:B---3--:R-:W-:Y:S05]  /*a610*/  @!P0 BRA `(.L_x_122) ;  /* 0xfffffffc00f08947 */ /* 0x008fea000383ffff */
[----:B------:R-:W-:Y:S05]  /*a620*/  BRA `(.L_x_121) ;  /* 0xffffffd800987947 */ /* 0x000fea000383ffff */
.L_x_130:
[----:B--2---:R2:W3:Y:S02]  /*a630*/  SYNCS.PHASECHK.TRANS64.TRYWAIT P0, [R112+URZ+0x20], R3 ;  /* 0x00002003700075a7 */ /* 0x0044e400080011ff */
[----:B---3--:R-:W-:Y:S05]  /*a640*/  @!P0 NANOSLEEP.SYNCS 0x989680 ;  /* 0x009896800000895d */ /* 0x008fea0003900000 */
[----:B------:R-:W3:Y:S02]  /*a650*/  @!P0 SYNCS.PHASECHK.TRANS64 P0, [R112+URZ+0x20], R3 ;  /* 0x00002003700085a7 */ /* 0x000ee400080010ff */
[----:B---3--:R-:W-:Y:S05]  /*a660*/  @!P0 BRA `(.L_x_130) ;  /* 0xfffffffc00f08947 */ /* 0x008fea000383ffff */
[----:B------:R-:W-:Y:S05]  /*a670*/  BRA `(.L_x_129) ;  /* 0xffffffe400a07947 */ /* 0x000fea000383ffff */
        .weak           $__internal_0_$__cuda_sm10x_tcgen05_guardrail_trap_col_being_dealloced_not_returned_by_alloc
        .type           $__internal_0_$__cuda_sm10x_tcgen05_guardrail_trap_col_being_dealloced_not_returned_by_alloc,@function
        .size           $__internal_0_$__cuda_sm10x_tcgen05_guardrail_trap_col_being_dealloced_not_returned_by_alloc,($__internal_1_$__cuda_sm10x_tcgen05_guardrail_trap_phase_invalid_during_alloc - $__internal_0_$__cuda_sm10x_tcgen05_guardrail_trap_col_being_dealloced_not_returned_by_alloc)
$__internal_0_$__cuda_sm10x_tcgen05_guardrail_trap_col_being_dealloced_not_returned_by_alloc:
[----:B------:R-:W-:Y:S05]  /*a680*/  BPT.TRAP 0x1 ;  /* 0x000000040000795c */ /* 0x000fea0000300000 */
[----:B------:R-:W-:-:S04]  /*a690*/  HFMA2 R3, -RZ, RZ, 0, 0 ;  /* 0x00000000ff037431 */ /* 0x000fc800000001ff */
[----:B------:R-:W-:Y:S05]  /*a6a0*/  RET.REL.NODEC R2 `(_ZN7cutlass13device_kernelINS_4gemm6kernel13GemmUniversalIN4cute5tupleIJiiiiEEENS1_10collective13CollectiveMmaINS1_35MainloopSm100TmaUmmaWarpSpecializedILi2ELi2ELi4ENS5_IJNS4_1CILi4EEESB_NSA_ILi1EEEEEEEENS5_IJNSA_ILi64EEENSA_ILi256EEENSA_ILi128EEEEEENS_10bfloat16_tENS5_IJlSC_lEEESJ_SK_NS4_8TiledMMAINS4_8MMA_AtomIJNS4_20SM100_MMA_F16BF16_SSISJ_SJ_fLi64ELi256ELNS4_4UMMA5MajorE0ELSP_0ELNSO_7ScaleInE0ELSQ_0EEEEEENS4_6LayoutINS5_IJSC_SC_SC_EEENS5_IJNSA_ILi0EEESV_SV_EEEEENS5_IJNS4_10UnderscoreESY_SY_EEEEENS4_23SM90_TMA_LOAD_MULTICASTENS4_14ComposedLayoutINS4_7SwizzleILi3ELi4ELi3EEENS4_18smem_ptr_flag_bitsILi16EEENST_INS5_IJNSA_ILi8EEESF_EEENS5_IJSF_SC_EEEEEEEvNS4_8identityES11_S1B_vS1C_EENS_8epilogue10collective18CollectiveEpilogueINS1E_23Sm100TmaWarpSpecializedILi4ELi2ELi32ELb1ELb0EEEJSI_NS5_IJNST_ISF_SC_EES1J_EEESJ_SK_SJ_SK_NS1E_6fusion15FusionCallbacksIS1I_NS1L_17LinearCombinationISJ_fSJ_fLNS_15FloatRoundStyleE2EEESI_S1K_JEEENS4_5SM1004TMEM4LOAD26SM100_TMEM_LOAD_16dp256b8xENS4_13SM90_TMA_LOADES1B_NS4_17SM75_U32x4_LDSM_NENS4_14SM90_TMA_STOREES1B_NS4_17SM90_U32x4_STSM_NENS4_39AutoVectorizingCopyWithAssumedAlignmentILi128EEEEEEvvEEEEvNT_6ParamsE) ;  /* 0xffffff5802547950 */ /* 0x000fea0003c3ffff */
        .weak           $__internal_1_$__cuda_sm10x_tcgen05_guardrail_trap_phase_invalid_during_alloc
        .type           $__internal_1_$__cuda_sm10x_tcgen05_guardrail_trap_phase_invalid_during_alloc,@function
        .size           $__internal_1_$__cuda_sm10x_tcgen05_guardrail_trap_phase_invalid_during_alloc,($__internal_2_$__cuda_sm10x_tcgen05_guardrail_trap_unallocated_columns_being_dealloced - $__internal_1_$__cuda_sm10x_tcgen05_guardrail_trap_phase_invalid_during_alloc)
$__internal_1_$__cuda_sm10x_tcgen05_guardrail_trap_phase_invalid_during_alloc:
[----:B------:R-:W-:Y:S05]  /*a6b0*/  BPT.TRAP 0x1 ;  /* 0x000000040000795c */ /* 0x000fea0000300000 */
[----:B------:R-:W-:-:S04]  /*a6c0*/  MOV R5, 0x0 ;  /* 0x0000000000057802 */ /* 0x000fc80000000f00 */
[----:B------:R-:W-:Y:S05]  /*a6d0*/  RET.REL.NODEC R4 `(_ZN7cutlass13device_kernelINS_4gemm6kernel13GemmUniversalIN4cute5tupleIJiiiiEEENS1_10collective13CollectiveMmaINS1_35MainloopSm100TmaUmmaWarpSpecializedILi2ELi2ELi4ENS5_IJNS4_1CILi4EEESB_NSA_ILi1EEEEEEEENS5_IJNSA_ILi64EEENSA_ILi256EEENSA_ILi128EEEEEENS_10bfloat16_tENS5_IJlSC_lEEESJ_SK_NS4_8TiledMMAINS4_8MMA_AtomIJNS4_20SM100_MMA_F16BF16_SSISJ_SJ_fLi64ELi256ELNS4_4UMMA5MajorE0ELSP_0ELNSO_7ScaleInE0ELSQ_0EEEEEENS4_6LayoutINS5_IJSC_SC_SC_EEENS5_IJNSA_ILi0EEESV_SV_EEEEENS5_IJNS4_10UnderscoreESY_SY_EEEEENS4_23SM90_TMA_LOAD_MULTICASTENS4_14ComposedLayoutINS4_7SwizzleILi3ELi4ELi3EEENS4_18smem_ptr_flag_bitsILi16EEENST_INS5_IJNSA_ILi8EEESF_EEENS5_IJSF_SC_EEEEEEEvNS4_8identityES11_S1B_vS1C_EENS_8epilogue10collective18CollectiveEpilogueINS1E_23Sm100TmaWarpSpecializedILi4ELi2ELi32ELb1ELb0EEEJSI_NS5_IJNST_ISF_SC_EES1J_EEESJ_SK_SJ_SK_NS1E_6fusion15FusionCallbacksIS1I_NS1L_17LinearCombinationISJ_fSJ_fLNS_15FloatRoundStyleE2EEESI_S1K_JEEENS4_5SM1004TMEM4LOAD26SM100_TMEM_LOAD_16dp256b8xENS4_13SM90_TMA_LOADES1B_NS4_17SM75_U32x4_LDSM_NENS4_14SM90_TMA_STOREES1B_NS4_17SM90_U32x4_STSM_NENS4_39AutoVectorizingCopyWithAssumedAlignmentILi128EEEEEEvvEEEEvNT_6ParamsE) ;  /* 0xffffff5804487950 */ /* 0x000fea0003c3ffff */
        .weak           $__internal_2_$__cuda_sm10x_tcgen05_guardrail_trap_unallocated_columns_being_dealloced
        .type           $__internal_2_$__cuda_sm10x_tcgen05_guardrail_trap_unallocated_columns_being_dealloced,@function
        .size           $__internal_2_$__cuda_sm10x_tcgen05_guardrail_trap_unallocated_columns_being_dealloced,(.L_x_181 - $__internal_2_$__cuda_sm10x_tcgen05_guardrail_trap_unallocated_columns_being_dealloced)
$__internal_2_$__cuda_sm10x_tcgen05_guardrail_trap_unallocated_columns_being_dealloced:
[----:B------:R-:W-:Y:S05]  /*a6e0*/  BPT.TRAP 0x1 ;  /* 0x000000040000795c */ /* 0x000fea0000300000 */
[----:B------:R-:W-:-:S04]  /*a6f0*/  HFMA2 R3, -RZ, RZ, 0, 0 ;  /* 0x00000000ff037431 */ /* 0x000fc800000001ff */
[----:B------:R-:W-:Y:S05]  /*a700*/  RET.REL.NODEC R2 `(_ZN7cutlass13device_kernelINS_4gemm6kernel13GemmUniversalIN4cute5tupleIJiiiiEEENS1_10collective13CollectiveMmaINS1_35MainloopSm100TmaUmmaWarpSpecializedILi2ELi2ELi4ENS5_IJNS4_1CILi4EEESB_NSA_ILi1EEEEEEEENS5_IJNSA_ILi64EEENSA_ILi256EEENSA_ILi128EEEEEENS_10bfloat16_tENS5_IJlSC_lEEESJ_SK_NS4_8TiledMMAINS4_8MMA_AtomIJNS4_20SM100_MMA_F16BF16_SSISJ_SJ_fLi64ELi256ELNS4_4UMMA5MajorE0ELSP_0ELNSO_7ScaleInE0ELSQ_0EEEEEENS4_6LayoutINS5_IJSC_SC_SC_EEENS5_IJNSA_ILi0EEESV_SV_EEEEENS5_IJNS4_10UnderscoreESY_SY_EEEEENS4_23SM90_TMA_LOAD_MULTICASTENS4_14ComposedLayoutINS4_7SwizzleILi3ELi4ELi3EEENS4_18smem_ptr_flag_bitsILi16EEENST_INS5_IJNSA_ILi8EEESF_EEENS5_IJSF_SC_EEEEEEEvNS4_8identityES11_S1B_vS1C_EENS_8epilogue10collective18CollectiveEpilogueINS1E_23Sm100TmaWarpSpecializedILi4ELi2ELi32ELb1ELb0EEEJSI_NS5_IJNST_ISF_SC_EES1J_EEESJ_SK_SJ_SK_NS1E_6fusion15FusionCallbacksIS1I_NS1L_17LinearCombinationISJ_fSJ_fLNS_15FloatRoundStyleE2EEESI_S1K_JEEENS4_5SM1004TMEM4LOAD26SM100_TMEM_LOAD_16dp256b8xENS4_13SM90_TMA_LOADES1B_NS4_17SM75_U32x4_LDSM_NENS4_14SM90_TMA_STOREES1B_NS4_17SM90_U32x4_STSM_NENS4_39AutoVectorizingCopyWithAssumedAlignmentILi128EEEEEEvvEEEEvNT_6ParamsE) ;  /* 0xffffff58023c7950 */ /* 0x000fea0003c3ffff */
.L_x_180:
[----:B------:R-:W-:-:S00]  /*a710*/  BRA `(.L_x_180) ;  /* 0xfffffffc00fc7947 */ /* 0x000fc0000383ffff */
[----:B------:R-:W-:-:S00]  /*a720*/  NOP ;  /* 0x0000000000007918 */ /* 0x000fc00000000000 */
        /* <DEDUP_REMOVED lines=13> */
.L_x_181:


//--------------------- .nv.global.init           --------------------------
	.section	.nv.global.init,"aw",@progbits
.nv.global.init:
	.type		$str$27,@object
	.size		$str$27,($str$28 - $str$27)
$str$27:
        /*0000*/ 	.byte	0x28, 0x61, 0x64, 0x64, 0x72, 0x65, 0x73, 0x73, 0x20, 0x26, 0x20, 0x6d, 0x61, 0x73, 0x6b, 0x29
        /*0010*/ 	.byte	0x20, 0x3d, 0x3d, 0x20, 0x30, 0x00
	.type		$str$28,@object
	.size		$str$28,($str$26 - $str$28)
$str$28:
        /*0016*/ 	.byte	0x2f, 0x74, 0x6d, 0x70, 0x2f, 0x63, 0x75, 0x74, 0x6c, 0x61, 0x73, 0x73, 0x5f, 0x73, 0x77, 0x65
        /*0026*/ 	.byte	0x65, 0x70, 0x5f, 0x73, 0x72, 0x63, 0x2f, 0x69, 0x6e, 0x63, 0x6c, 0x75, 0x64, 0x65, 0x2f, 0x63
        /*0036*/ 	.byte	0x75, 0x74, 0x65, 0x2f, 0x70, 0x6f, 0x69, 0x6e, 0x74, 0x65, 0x72, 0x5f, 0x66, 0x6c, 0x61, 0x67
        /*0046*/ 	.byte	0x67, 0x65, 0x64, 0x2e, 0x68, 0x70, 0x70, 0x00
	.type		$str$26,@object
	.size		$str$26,($str$25 - $str$26)
$str$26:
        /*004e*/ 	.byte	0x2f, 0x74, 0x6d, 0x70, 0x2f, 0x63, 0x75, 0x74, 0x6c, 0x61, 0x73, 0x73, 0x5f, 0x73, 0x77, 0x65
        /*005e*/ 	.byte	0x65, 0x70, 0x5f, 0x73, 0x72, 0x63, 0x2f, 0x69, 0x6e, 0x63, 0x6c, 0x75, 0x64, 0x65, 0x2f, 0x63
        /*006e*/ 	.byte	0x75, 0x74, 0x65, 0x2f, 0x61, 0x74, 0x6f, 0x6d, 0x2f, 0x63, 0x6f, 0x70, 0x79, 0x5f, 0x74, 0x72
        /*007e*/ 	.byte	0x61, 0x69, 0x74, 0x73, 0x5f, 0x73, 0x6d, 0x31, 0x30, 0x30, 0x2e, 0x68, 0x70, 0x70, 0x00
	.type		$str$25,@object
	.size		$str$25,(__unnamed_1 - $str$25)
$str$25:
        /*008d*/ 	.byte	0x28, 0x28, 0x75, 0x69, 0x6e, 0x74, 0x33, 0x32, 0x5f, 0x74, 0x28, 0x74, 0x68, 0x72, 0x65, 0x61
        /*009d*/ 	.byte	0x64, 0x49, 0x64, 0x78, 0x2e, 0x78, 0x29, 0x20, 0x2f, 0x20, 0x33, 0x32, 0x29, 0x20, 0x25, 0x20
        /*00ad*/ 	.byte	0x34, 0x29, 0x20, 0x3d, 0x3d, 0x20, 0x28, 0x28, 0x28, 0x74, 0x6d, 0x65, 0x6d, 0x5f, 0x61, 0x64
        /*00bd*/ 	.byte	0x64, 0x72, 0x20, 0x3e, 0x3e, 0x20, 0x31, 0x36, 0x29, 0x20, 0x2f, 0x20, 0x33, 0x32, 0x29, 0x20
        /*00cd*/ 	.byte	0x25, 0x20, 0x34, 0x29, 0x00
	.type		__unnamed_1,@object
	.size		__unnamed_1,(__unnamed_2 - __unnamed_1)
__unnamed_1:
        /*00d2*/ 	.byte	0x61, 0x75, 0x74, 0x6f, 0x20, 0x63, 0x75, 0x74, 0x65, 0x3a, 0x3a, 0x61, 0x73, 0x5f, 0x70, 0x6f
        /* <DEDUP_REMOVED lines=24> */
        /*0262*/ 	.byte	0x30, 0x39, 0x36, 0x3e, 0x3e, 0x3e, 0x3e, 0x5d, 0x00
	.type		__unnamed_2,@object
	.size		__unnamed_2,(.L_2 - __unnamed_2)
__unnamed_2:
        /* <DEDUP_REMOVED lines=46> */
        /*054b*/ 	.byte	0x75, 0x74, 0x65, 0x3a, 0x3a, 0x43, 0x3c, 0x30, 0x3e, 0x3e, 0x3e, 0x3e, 0x5d, 0x00
.L_2:


//--------------------- .nv.shared._ZN7cutlass13device_kernelINS_4gemm6kernel13GemmUniversalIN4cute5tupleIJiiiiEEENS1_10collective13CollectiveMmaINS1_35MainloopSm100TmaUmmaWarpSpecializedILi2ELi2ELi4ENS5_IJNS4_1CILi4EEESB_NSA_ILi1EEEEEEEENS5_IJNSA_ILi64EEENSA_ILi256EEENSA_ILi128EEEEEENS_10bfloat16_tENS5_IJlSC_lEEESJ_SK_NS4_8TiledMMAINS4_8MMA_AtomIJNS4_20SM100_MMA_F16BF16_SSISJ_SJ_fLi64ELi256ELNS4_4UMMA5MajorE0ELSP_0ELNSO_7ScaleInE0ELSQ_0EEEEEENS4_6LayoutINS5_IJSC_SC_SC_EEENS5_IJNSA_ILi0EEESV_SV_EEEEENS5_IJNS4_10UnderscoreESY_SY_EEEEENS4_23SM90_TMA_LOAD_MULTICASTENS4_14ComposedLayoutINS4_7SwizzleILi3ELi4ELi3EEENS4_18smem_ptr_flag_bitsILi16EEENST_INS5_IJNSA_ILi8EEESF_EEENS5_IJSF_SC_EEEEEEEvNS4_8identityES11_S1B_vS1C_EENS_8epilogue10collective18CollectiveEpilogueINS1E_23Sm100TmaWarpSpecializedILi4ELi2ELi32ELb1ELb0EEEJSI_NS5_IJNST_ISF_SC_EES1J_EEESJ_SK_SJ_SK_NS1E_6fusion15FusionCallbacksIS1I_NS1L_17LinearCombinationISJ_fSJ_fLNS_15FloatRoundStyleE2EEESI_S1K_JEEENS4_5SM1004TMEM4LOAD26SM100_TMEM_LOAD_16dp256b8xENS4_13SM90_TMA_LOADES1B_NS4_17SM75_U32x4_LDSM_NENS4_14SM90_TMA_STOREES1B_NS4_17SM90_U32x4_STSM_NENS4_39AutoVectorizingCopyWithAssumedAlignmentILi128EEEEEEvvEEEEvNT_6ParamsE --------------------------
	.section	.nv.shared._ZN7cutlass13device_kernelINS_4gemm6kernel13GemmUniversalIN4cute5tupleIJiiiiEEENS1_10collective13CollectiveMmaINS1_35MainloopSm100TmaUmmaWarpSpecializedILi2ELi2ELi4ENS5_IJNS4_1CILi4EEESB_NSA_ILi1EEEEEEEENS5_IJNSA_ILi64EEENSA_ILi256EEENSA_ILi128EEEEEENS_10bfloat16_tENS5_IJlSC_lEEESJ_SK_NS4_8TiledMMAINS4_8MMA_AtomIJNS4_20SM100_MMA_F16BF16_SSISJ_SJ_fLi64ELi256ELNS4_4UMMA5MajorE0ELSP_0ELNSO_7ScaleInE0ELSQ_0EEEEEENS4_6LayoutINS5_IJSC_SC_SC_EEENS5_IJNSA_ILi0EEESV_SV_EEEEENS5_IJNS4_10UnderscoreESY_SY_EEEEENS4_23SM90_TMA_LOAD_MULTICASTENS4_14ComposedLayoutINS4_7SwizzleILi3ELi4ELi3EEENS4_18smem_ptr_flag_bitsILi16EEENST_INS5_IJNSA_ILi8EEESF_EEENS5_IJSF_SC_EEEEEEEvNS4_8identityES11_S1B_vS1C_EENS_8epilogue10collective18CollectiveEpilogueINS1E_23Sm100TmaWarpSpecializedILi4ELi2ELi32ELb1ELb0EEEJSI_NS5_IJNST_ISF_SC_EES1J_EEESJ_SK_SJ_SK_NS1E_6fusion15FusionCallbacksIS1I_NS1L_17LinearCombinationISJ_fSJ_fLNS_15FloatRoundStyleE2EEESI_S1K_JEEENS4_5SM1004TMEM4LOAD26SM100_TMEM_LOAD_16dp256b8xENS4_13SM90_TMA_LOADES1B_NS4_17SM75_U32x4_LDSM_NENS4_14SM90_TMA_STOREES1B_NS4_17SM90_U32x4_STSM_NENS4_39AutoVectorizingCopyWithAssumedAlignmentILi128EEEEEEvvEEEEvNT_6ParamsE,"aw",@nobits
	.sectionflags	@""
	.align	16
	.zero		1024


//--------------------- .nv.shared.reserved.0     --------------------------
	.section	.nv.shared.reserved.0,"aw",@nobits
	.weak		__nv_reservedSMEM_offset_0_alias
	.size		__nv_reservedSMEM_offset_0_alias, 0, 64
	.other		__nv_reservedSMEM_offset_0_alias,@"STO_CUDA_RESERVED_SHARED STV_DEFAULT"
__nv_reservedSMEM_offset_0_alias:
	.zero		0
.nv.shared.reserved.0:
	.zero		64
	.weak		__nv_reservedSMEM_tcgen05_partition
	.type		__nv_reservedSMEM_tcgen05_partition,@object
	.size		__nv_reservedSMEM_tcgen05_partition,(.L_0 - __nv_reservedSMEM_tcgen05_partition)
__nv_reservedSMEM_tcgen05_partition:
	.zero		32
.L_0:


//--------------------- .nv.global                --------------------------
	.section	.nv.global,"aw",@nobits
.nv.global:
	.type		_ZN40_INTERNAL_a958e80f_4_k_cu_6df0c228_276814cute1_E,@object
	.size		_ZN40_INTERNAL_a958e80f_4_k_cu_6df0c228_276814cute1_E,(_ZN40_INTERNAL_a958e80f_4_k_cu_6df0c228_276814cuda3std3__45__cpo6cbeginE - _ZN40_INTERNAL_a958e80f_4_k_cu_6df0c228_276814cute1_E)
_ZN40_INTERNAL_a958e80f_4_k_cu_6df0c228_276814cute1_E:
	.zero		1
	.type		_ZN40_INTERNAL_a958e80f_4_k_cu_6df0c228_276814cuda3std3__45__cpo6cbeginE,@object
	.size		_ZN40_INTERNAL_a958e80f_4_k_cu_6df0c228_276814cuda3std3__45__cpo6cbeginE,(_ZN40_INTERNAL_a958e80f_4_k_cu_6df0c228_276814cuda3std3__48in_placeE - _ZN40_INTERNAL_a958e80f_4_k_cu_6df0c228_276814cuda3std3__45__cpo6cbeginE)
_ZN40_INTERNAL_a958e80f_4_k_cu_6df0c228_276814cuda3std3__45__cpo6cbeginE:
	.zero		1
	.type		_ZN40_INTERNAL_a958e80f_4_k_cu_6df0c228_276814cuda3std3__48in_placeE,@object
	.size		_ZN40_INTERNAL_a958e80f_4_k_cu_6df0c228_276814cuda3std3__48in_placeE,(_ZN40_INTERNAL_a958e80f_4_k_cu_6df0c228_276814cuda3std6ranges3__45__cpo9iter_moveE - _ZN40_INTERNAL_a958e80f_4_k_cu_6df0c228_276814cuda3std3__48in_placeE)
_ZN40_INTERNAL_a958e80f_4_k_cu_6df0c228_276814cuda3std3__48in_placeE:
	.zero		1
	.type		_ZN40_INTERNAL_a958e80f_4_k_cu_6df0c228_276814cuda3std6ranges3__45__cpo9iter_moveE,@object
	.size		_ZN40_INTERNAL_a958e80f_4_k_cu_6df0c228_276814cuda3std6ranges3__45__cpo9iter_moveE,(_ZN40_INTERNAL_a958e80f_4_k_cu_6df0c228_276814cuda3std3__45__cpo5beginE - _ZN40_INTERNAL_a958e80f_4_k_cu_6df0c228_276814cuda3std6ranges3__45__cpo9iter_moveE)
_ZN40_INTERNAL_a958e80f_4_k_cu_6df0c228_276814cuda3std6ranges3__45__cpo9iter_moveE:
	.zero		1
	.type		_ZN40_INTERNAL_a958e80f_4_k_cu_6df0c228_276814cuda3std3__45__cpo5beginE,@object
	.size		_ZN40_INTERNAL_a958e80f_4_k_cu_6df0c228_276814cuda3std3__45__cpo5beginE,(_ZN40_INTERNAL_a958e80f_4_k_cu_6df0c228_276814cuda3std3__442_GLOBAL__N__a958e80f_4_k_cu_6df0c228_276816ignoreE - _ZN40_INTERNAL_a958e80f_4_k_cu_6df0c228_276814cuda3std3__45__cpo5beginE)
_ZN40_INTERNAL_a958e80f_4_k_cu_6df0c228_276814cuda3std3__45__cpo5beginE:
	.zero		1
	.type		_ZN40_INTERNAL_a958e80f_4_k_cu_6df0c228_276814cuda3std3__442_GLOBAL__N__a958e80f_4_k_cu_6df0c228_276816ignoreE,@object
	.size		_ZN40_INTERNAL_a958e80f_4_k_cu_6df0c228_276814cuda3std3__442_GLOBAL__N__a958e80f_4_k_cu_6df0c228_276816ignoreE,(_ZN40_INTERNAL_a958e80f_4_k_cu_6df0c228_276814cute7productE - _ZN40_INTERNAL_a958e80f_4_k_cu_6df0c228_276814cuda3std3__442_GLOBAL__N__a958e80f_4_k_cu_6df0c228_276816ignoreE)
_ZN40_INTERNAL_a958e80f_4_k_cu_6df0c228_276814cuda3std3__442_GLOBAL__N__a958e80f_4_k_cu_6df0c228_276816ignoreE:
	.zero		1
	.type		_ZN40_INTERNAL_a958e80f_4_k_cu_6df0c228_276814cute7productE,@object
	.size		_ZN40_INTERNAL_a958e80f_4_k_cu_6df0c228_276814cute7productE,(_ZN40_INTERNAL_a958e80f_4_k_cu_6df0c228_276814cuda3std3__45__cpo3endE - _ZN40_INTERNAL_a958e80f_4_k_cu_6df0c228_276814cute7productE)
_ZN40_INTERNAL_a958e80f_4_k_cu_6df0c228_276814cute7productE:
	.zero		1
	.type		_ZN40_INTERNAL_a958e80f_4_k_cu_6df0c228_276814cuda3std3__45__cpo3endE,@object
	.size		_ZN40_INTERNAL_a958e80f_4_k_cu_6df0c228_276814cuda3std3__45__cpo3endE,(_ZN40_INTERNAL_a958e80f_4_k_cu_6df0c228_276814cuda3std3__419piecewise_constructE - _ZN40_INTERNAL_a958e80f_4_k_cu_6df0c228_276814cuda3std3__45__cpo3endE)
_ZN40_INTERNAL_a958e80f_4_k_cu_6df0c228_276814cuda3std3__45__cpo3endE:
	.zero		1
	.type		_ZN40_INTERNAL_a958e80f_4_k_cu_6df0c228_276814cuda3std3__419piecewise_constructE,@object
	.size		_ZN40_INTERNAL_a958e80f_4_k_cu_6df0c228_276814cuda3std3__419piecewise_constructE,(_ZN40_INTERNAL_a958e80f_4_k_cu_6df0c228_276814cuda3std3__45__cpo4cendE - _ZN40_INTERNAL_a958e80f_4_k_cu_6df0c228_276814cuda3std3__419piecewise_constructE)
_ZN40_INTERNAL_a958e80f_4_k_cu_6df0c228_276814cuda3std3__419piecewise_constructE:
	.zero		1
	.type		_ZN40_INTERNAL_a958e80f_4_k_cu_6df0c228_276814cuda3std3__45__cpo4cendE,@object
	.size		_ZN40_INTERNAL_a958e80f_4_k_cu_6df0c228_276814cuda3std3__45__cpo4cendE,(_ZN40_INTERNAL_a958e80f_4_k_cu_6df0c228_276814cuda3std6ranges3__45__cpo4swapE - _ZN40_INTERNAL_a958e80f_4_k_cu_6df0c228_276814cuda3std3__45__cpo4cendE)
_ZN40_INTERNAL_a958e80f_4_k_cu_6df0c228_276814cuda3std3__45__cpo4cendE:
	.zero		1
	.type		_ZN40_INTERNAL_a958e80f_4_k_cu_6df0c228_276814cuda3std6ranges3__45__cpo4swapE,@object
	.size		_ZN40_INTERNAL_a958e80f_4_k_cu_6df0c228_276814cuda3std6ranges3__45__cpo4swapE,(.L_10 - _ZN40_INTERNAL_a958e80f_4_k_cu_6df0c228_276814cuda3std6ranges3__45__cpo4swapE)
_ZN40_INTERNAL_a958e80f_4_k_cu_6df0c228_276814cuda3std6ranges3__45__cpo4swapE:
	.zero		1
.L_10:


//--------------------- .nv.constant0._ZN7cutlass13device_kernelINS_4gemm6kernel13GemmUniversalIN4cute5tupleIJiiiiEEENS1_10collective13CollectiveMmaINS1_35MainloopSm100TmaUmmaWarpSpecializedILi2ELi2ELi4ENS5_IJNS4_1CILi4EEESB_NSA_ILi1EEEEEEEENS5_IJNSA_ILi64EEENSA_ILi256EEENSA_ILi128EEEEEENS_10bfloat16_tENS5_IJlSC_lEEESJ_SK_NS4_8TiledMMAINS4_8MMA_AtomIJNS4_20SM100_MMA_F16BF16_SSISJ_SJ_fLi64ELi256ELNS4_4UMMA5MajorE0ELSP_0ELNSO_7ScaleInE0ELSQ_0EEEEEENS4_6LayoutINS5_IJSC_SC_SC_EEENS5_IJNSA_ILi0EEESV_SV_EEEEENS5_IJNS4_10UnderscoreESY_SY_EEEEENS4_23SM90_TMA_LOAD_MULTICASTENS4_14ComposedLayoutINS4_7SwizzleILi3ELi4ELi3EEENS4_18smem_ptr_flag_bitsILi16EEENST_INS5_IJNSA_ILi8EEESF_EEENS5_IJSF_SC_EEEEEEEvNS4_8identityES11_S1B_vS1C_EENS_8epilogue10collective18CollectiveEpilogueINS1E_23Sm100TmaWarpSpecializedILi4ELi2ELi32ELb1ELb0EEEJSI_NS5_IJNST_ISF_SC_EES1J_EEESJ_SK_SJ_SK_NS1E_6fusion15FusionCallbacksIS1I_NS1L_17LinearCombinationISJ_fSJ_fLNS_15FloatRoundStyleE2EEESI_S1K_JEEENS4_5SM1004TMEM4LOAD26SM100_TMEM_LOAD_16dp256b8xENS4_13SM90_TMA_LOADES1B_NS4_17SM75_U32x4_LDSM_NENS4_14SM90_TMA_STOREES1B_NS4_17SM90_U32x4_STSM_NENS4_39AutoVectorizingCopyWithAssumedAlignmentILi128EEEEEEvvEEEEvNT_6ParamsE --------------------------
	.section	.nv.constant0._ZN7cutlass13device_kernelINS_4gemm6kernel13GemmUniversalIN4cute5tupleIJiiiiEEENS1_10collective13CollectiveMmaINS1_35MainloopSm100TmaUmmaWarpSpecializedILi2ELi2ELi4ENS5_IJNS4_1CILi4EEESB_NSA_ILi1EEEEEEEENS5_IJNSA_ILi64EEENSA_ILi256EEENSA_ILi128EEEEEENS_10bfloat16_tENS5_IJlSC_lEEESJ_SK_NS4_8TiledMMAINS4_8MMA_AtomIJNS4_20SM100_MMA_F16BF16_SSISJ_SJ_fLi64ELi256ELNS4_4UMMA5MajorE0ELSP_0ELNSO_7ScaleInE0ELSQ_0EEEEEENS4_6LayoutINS5_IJSC_SC_SC_EEENS5_IJNSA_ILi0EEESV_SV_EEEEENS5_IJNS4_10UnderscoreESY_SY_EEEEENS4_23SM90_TMA_LOAD_MULTICASTENS4_14ComposedLayoutINS4_7SwizzleILi3ELi4ELi3EEENS4_18smem_ptr_flag_bitsILi16EEENST_INS5_IJNSA_ILi8EEESF_EEENS5_IJSF_SC_EEEEEEEvNS4_8identityES11_S1B_vS1C_EENS_8epilogue10collective18CollectiveEpilogueINS1E_23Sm100TmaWarpSpecializedILi4ELi2ELi32ELb1ELb0EEEJSI_NS5_IJNST_ISF_SC_EES1J_EEESJ_SK_SJ_SK_NS1E_6fusion15FusionCallbacksIS1I_NS1L_17LinearCombinationISJ_fSJ_fLNS_15FloatRoundStyleE2EEESI_S1K_JEEENS4_5SM1004TMEM4LOAD26SM100_TMEM_LOAD_16dp256b8xENS4_13SM90_TMA_LOADES1B_NS4_17SM75_U32x4_LDSM_NENS4_14SM90_TMA_STOREES1B_NS4_17SM90_U32x4_STSM_NENS4_39AutoVectorizingCopyWithAssumedAlignmentILi128EEEEEEvvEEEEvNT_6ParamsE,"a",@progbits
	.sectionflags	@""
	.align	4
.nv.constant0._ZN7cutlass13device_kernelINS_4gemm6kernel13GemmUniversalIN4cute5tupleIJiiiiEEENS1_10collective13CollectiveMmaINS1_35MainloopSm100TmaUmmaWarpSpecializedILi2ELi2ELi4ENS5_IJNS4_1CILi4EEESB_NSA_ILi1EEEEEEEENS5_IJNSA_ILi64EEENSA_ILi256EEENSA_ILi128EEEEEENS_10bfloat16_tENS5_IJlSC_lEEESJ_SK_NS4_8TiledMMAINS4_8MMA_AtomIJNS4_20SM100_MMA_F16BF16_SSISJ_SJ_fLi64ELi256ELNS4_4UMMA5MajorE0ELSP_0ELNSO_7ScaleInE0ELSQ_0EEEEEENS4_6LayoutINS5_IJSC_SC_SC_EEENS5_IJNSA_ILi0EEESV_SV_EEEEENS5_IJNS4_10UnderscoreESY_SY_EEEEENS4_23SM90_TMA_LOAD_MULTICASTENS4_14ComposedLayoutINS4_7SwizzleILi3ELi4ELi3EEENS4_18smem_ptr_flag_bitsILi16EEENST_INS5_IJNSA_ILi8EEESF_EEENS5_IJSF_SC_EEEEEEEvNS4_8identityES11_S1B_vS1C_EENS_8epilogue10collective18CollectiveEpilogueINS1E_23Sm100TmaWarpSpecializedILi4ELi2ELi32ELb1ELb0EEEJSI_NS5_IJNST_ISF_SC_EES1J_EEESJ_SK_SJ_SK_NS1E_6fusion15FusionCallbacksIS1I_NS1L_17LinearCombinationISJ_fSJ_fLNS_15FloatRoundStyleE2EEESI_S1K_JEEENS4_5SM1004TMEM4LOAD26SM100_TMEM_LOAD_16dp256b8xENS4_13SM90_TMA_LOADES1B_NS4_17SM75_U32x4_LDSM_NENS4_14SM90_TMA_STOREES1B_NS4_17SM90_U32x4_STSM_NENS4_39AutoVectorizingCopyWithAssumedAlignmentILi128EEEEEEvvEEEEvNT_6ParamsE:
	.zero		2944


//--------------------- SYMBOLS --------------------------

	.type		.nv.reservedSmem.offset0,@object
	.size		.nv.reservedSmem.offset0,0x4
	.type		.nv.reservedSmem.cap,@object
	.size		.nv.reservedSmem.cap,0x4
	.type		__assertfail,@function
